//
// Generated by NVIDIA NVVM Compiler
//
// Compiler Build ID: CL-36424714
// Cuda compilation tools, release 13.0, V13.0.88
// Based on NVVM 20.0.0
//

.version 9.0
.target sm_100
.address_size 64

	// .globl	_Z27convolution_1D_basic_kernelPfS_S_ii
.const .align 4 .b8 mask_const[620];
.extern .shared .align 16 .b8 s_array[];

.visible .entry _Z27convolution_1D_basic_kernelPfS_S_ii(
	.param .u64 .ptr .align 1 _Z27convolution_1D_basic_kernelPfS_S_ii_param_0,
	.param .u64 .ptr .align 1 _Z27convolution_1D_basic_kernelPfS_S_ii_param_1,
	.param .u64 .ptr .align 1 _Z27convolution_1D_basic_kernelPfS_S_ii_param_2,
	.param .u32 _Z27convolution_1D_basic_kernelPfS_S_ii_param_3,
	.param .u32 _Z27convolution_1D_basic_kernelPfS_S_ii_param_4
)
{
	.reg .pred 	%p<55>;
	.reg .b32 	%r<40>;
	.reg .b32 	%f<96>;
	.reg .b64 	%rd<47>;

	ld.param.u64 	%rd7, [_Z27convolution_1D_basic_kernelPfS_S_ii_param_0];
	ld.param.u64 	%rd8, [_Z27convolution_1D_basic_kernelPfS_S_ii_param_1];
	ld.param.u64 	%rd6, [_Z27convolution_1D_basic_kernelPfS_S_ii_param_2];
	ld.param.u32 	%r28, [_Z27convolution_1D_basic_kernelPfS_S_ii_param_3];
	ld.param.u32 	%r29, [_Z27convolution_1D_basic_kernelPfS_S_ii_param_4];
	cvta.to.global.u64 	%rd1, %rd8;
	cvta.to.global.u64 	%rd2, %rd7;
	mov.u32 	%r30, %tid.x;
	mov.u32 	%r31, %ctaid.x;
	mov.u32 	%r32, %ntid.x;
	mad.lo.s32 	%r1, %r31, %r32, %r30;
	add.s32 	%r2, %r1, -77;
	setp.lt.s32 	%p1, %r28, 1;
	mov.f32 	%f75, 0f00000000;
	@%p1 bra 	$L__BB0_41;
	and.b32  	%r3, %r28, 7;
	setp.lt.u32 	%p2, %r28, 8;
	mov.f32 	%f75, 0f00000000;
	mov.b32 	%r38, 0;
	@%p2 bra 	$L__BB0_20;
	and.b32  	%r38, %r28, 2147483640;
	mov.f32 	%f75, 0f00000000;
	mov.b32 	%r36, 0;
$L__BB0_3:
	.pragma "nounroll";
	add.s32 	%r6, %r2, %r36;
	setp.lt.s32 	%p3, %r6, 0;
	setp.ge.s32 	%p4, %r6, %r29;
	mul.wide.u32 	%rd9, %r36, 4;
	add.s64 	%rd3, %rd1, %rd9;
	or.pred  	%p5, %p3, %p4;
	@%p5 bra 	$L__BB0_5;
	mul.wide.u32 	%rd10, %r6, 4;
	add.s64 	%rd11, %rd2, %rd10;
	ld.global.f32 	%f42, [%rd11];
	ld.global.f32 	%f43, [%rd3];
	fma.rn.f32 	%f75, %f42, %f43, %f75;
$L__BB0_5:
	add.s32 	%r7, %r6, 1;
	setp.lt.s32 	%p6, %r7, 0;
	setp.ge.s32 	%p7, %r7, %r29;
	or.pred  	%p8, %p6, %p7;
	@%p8 bra 	$L__BB0_7;
	mul.wide.u32 	%rd12, %r7, 4;
	add.s64 	%rd13, %rd2, %rd12;
	ld.global.f32 	%f44, [%rd13];
	ld.global.f32 	%f45, [%rd3+4];
	fma.rn.f32 	%f75, %f44, %f45, %f75;
$L__BB0_7:
	add.s32 	%r8, %r6, 2;
	setp.lt.s32 	%p9, %r8, 0;
	setp.ge.s32 	%p10, %r8, %r29;
	or.pred  	%p11, %p9, %p10;
	@%p11 bra 	$L__BB0_9;
	mul.wide.u32 	%rd14, %r8, 4;
	add.s64 	%rd15, %rd2, %rd14;
	ld.global.f32 	%f46, [%rd15];
	ld.global.f32 	%f47, [%rd3+8];
	fma.rn.f32 	%f75, %f46, %f47, %f75;
$L__BB0_9:
	add.s32 	%r9, %r6, 3;
	setp.lt.s32 	%p12, %r9, 0;
	setp.ge.s32 	%p13, %r9, %r29;
	or.pred  	%p14, %p12, %p13;
	@%p14 bra 	$L__BB0_11;
	mul.wide.u32 	%rd16, %r9, 4;
	add.s64 	%rd17, %rd2, %rd16;
	ld.global.f32 	%f48, [%rd17];
	ld.global.f32 	%f49, [%rd3+12];
	fma.rn.f32 	%f75, %f48, %f49, %f75;
$L__BB0_11:
	add.s32 	%r10, %r6, 4;
	setp.lt.s32 	%p15, %r10, 0;
	setp.ge.s32 	%p16, %r10, %r29;
	or.pred  	%p17, %p15, %p16;
	@%p17 bra 	$L__BB0_13;
	mul.wide.u32 	%rd18, %r10, 4;
	add.s64 	%rd19, %rd2, %rd18;
	ld.global.f32 	%f50, [%rd19];
	ld.global.f32 	%f51, [%rd3+16];
	fma.rn.f32 	%f75, %f50, %f51, %f75;
$L__BB0_13:
	add.s32 	%r11, %r6, 5;
	setp.lt.s32 	%p18, %r11, 0;
	setp.ge.s32 	%p19, %r11, %r29;
	or.pred  	%p20, %p18, %p19;
	@%p20 bra 	$L__BB0_15;
	mul.wide.u32 	%rd20, %r11, 4;
	add.s64 	%rd21, %rd2, %rd20;
	ld.global.f32 	%f52, [%rd21];
	ld.global.f32 	%f53, [%rd3+20];
	fma.rn.f32 	%f75, %f52, %f53, %f75;
$L__BB0_15:
	add.s32 	%r12, %r6, 6;
	setp.lt.s32 	%p21, %r12, 0;
	setp.ge.s32 	%p22, %r12, %r29;
	or.pred  	%p23, %p21, %p22;
	@%p23 bra 	$L__BB0_17;
	mul.wide.u32 	%rd22, %r12, 4;
	add.s64 	%rd23, %rd2, %rd22;
	ld.global.f32 	%f54, [%rd23];
	ld.global.f32 	%f55, [%rd3+24];
	fma.rn.f32 	%f75, %f54, %f55, %f75;
$L__BB0_17:
	add.s32 	%r13, %r6, 7;
	setp.lt.s32 	%p24, %r13, 0;
	setp.ge.s32 	%p25, %r13, %r29;
	or.pred  	%p26, %p24, %p25;
	@%p26 bra 	$L__BB0_19;
	mul.wide.u32 	%rd24, %r13, 4;
	add.s64 	%rd25, %rd2, %rd24;
	ld.global.f32 	%f56, [%rd25];
	ld.global.f32 	%f57, [%rd3+28];
	fma.rn.f32 	%f75, %f56, %f57, %f75;
$L__BB0_19:
	add.s32 	%r36, %r36, 8;
	setp.ne.s32 	%p27, %r36, %r38;
	@%p27 bra 	$L__BB0_3;
$L__BB0_20:
	setp.eq.s32 	%p28, %r3, 0;
	@%p28 bra 	$L__BB0_41;
	and.b32  	%r16, %r28, 3;
	setp.lt.u32 	%p29, %r3, 4;
	@%p29 bra 	$L__BB0_31;
	add.s32 	%r17, %r2, %r38;
	setp.lt.s32 	%p30, %r17, 0;
	setp.ge.s32 	%p31, %r17, %r29;
	mul.wide.u32 	%rd26, %r38, 4;
	add.s64 	%rd4, %rd1, %rd26;
	or.pred  	%p32, %p30, %p31;
	@%p32 bra 	$L__BB0_24;
	mul.wide.u32 	%rd27, %r17, 4;
	add.s64 	%rd28, %rd2, %rd27;
	ld.global.f32 	%f59, [%rd28];
	ld.global.f32 	%f60, [%rd4];
	fma.rn.f32 	%f75, %f59, %f60, %f75;
$L__BB0_24:
	add.s32 	%r18, %r17, 1;
	setp.lt.s32 	%p33, %r18, 0;
	setp.ge.s32 	%p34, %r18, %r29;
	or.pred  	%p35, %p33, %p34;
	@%p35 bra 	$L__BB0_26;
	mul.wide.u32 	%rd29, %r18, 4;
	add.s64 	%rd30, %rd2, %rd29;
	ld.global.f32 	%f61, [%rd30];
	ld.global.f32 	%f62, [%rd4+4];
	fma.rn.f32 	%f75, %f61, %f62, %f75;
$L__BB0_26:
	add.s32 	%r19, %r17, 2;
	setp.lt.s32 	%p36, %r19, 0;
	setp.ge.s32 	%p37, %r19, %r29;
	or.pred  	%p38, %p36, %p37;
	@%p38 bra 	$L__BB0_28;
	mul.wide.u32 	%rd31, %r19, 4;
	add.s64 	%rd32, %rd2, %rd31;
	ld.global.f32 	%f63, [%rd32];
	ld.global.f32 	%f64, [%rd4+8];
	fma.rn.f32 	%f75, %f63, %f64, %f75;
$L__BB0_28:
	add.s32 	%r20, %r17, 3;
	setp.lt.s32 	%p39, %r20, 0;
	setp.ge.s32 	%p40, %r20, %r29;
	or.pred  	%p41, %p39, %p40;
	@%p41 bra 	$L__BB0_30;
	mul.wide.u32 	%rd33, %r20, 4;
	add.s64 	%rd34, %rd2, %rd33;
	ld.global.f32 	%f65, [%rd34];
	ld.global.f32 	%f66, [%rd4+12];
	fma.rn.f32 	%f75, %f65, %f66, %f75;
$L__BB0_30:
	add.s32 	%r38, %r38, 4;
$L__BB0_31:
	setp.eq.s32 	%p42, %r16, 0;
	@%p42 bra 	$L__BB0_41;
	setp.eq.s32 	%p43, %r16, 1;
	@%p43 bra 	$L__BB0_38;
	add.s32 	%r23, %r2, %r38;
	setp.lt.s32 	%p44, %r23, 0;
	setp.ge.s32 	%p45, %r23, %r29;
	mul.wide.u32 	%rd35, %r38, 4;
	add.s64 	%rd5, %rd1, %rd35;
	or.pred  	%p46, %p44, %p45;
	@%p46 bra 	$L__BB0_35;
	mul.wide.u32 	%rd36, %r23, 4;
	add.s64 	%rd37, %rd2, %rd36;
	ld.global.f32 	%f68, [%rd37];
	ld.global.f32 	%f69, [%rd5];
	fma.rn.f32 	%f75, %f68, %f69, %f75;
$L__BB0_35:
	add.s32 	%r24, %r23, 1;
	setp.lt.s32 	%p47, %r24, 0;
	setp.ge.s32 	%p48, %r24, %r29;
	or.pred  	%p49, %p47, %p48;
	@%p49 bra 	$L__BB0_37;
	mul.wide.u32 	%rd38, %r24, 4;
	add.s64 	%rd39, %rd2, %rd38;
	ld.global.f32 	%f70, [%rd39];
	ld.global.f32 	%f71, [%rd5+4];
	fma.rn.f32 	%f75, %f70, %f71, %f75;
$L__BB0_37:
	add.s32 	%r38, %r38, 2;
$L__BB0_38:
	and.b32  	%r35, %r28, 1;
	setp.eq.b32 	%p50, %r35, 1;
	not.pred 	%p51, %p50;
	@%p51 bra 	$L__BB0_41;
	add.s32 	%r27, %r2, %r38;
	setp.lt.s32 	%p52, %r27, 0;
	setp.ge.s32 	%p53, %r27, %r29;
	or.pred  	%p54, %p52, %p53;
	@%p54 bra 	$L__BB0_41;
	mul.wide.u32 	%rd40, %r27, 4;
	add.s64 	%rd41, %rd2, %rd40;
	ld.global.f32 	%f72, [%rd41];
	mul.wide.u32 	%rd42, %r38, 4;
	add.s64 	%rd43, %rd1, %rd42;
	ld.global.f32 	%f73, [%rd43];
	fma.rn.f32 	%f75, %f72, %f73, %f75;
$L__BB0_41:
	cvta.to.global.u64 	%rd44, %rd6;
	mul.wide.s32 	%rd45, %r1, 4;
	add.s64 	%rd46, %rd44, %rd45;
	st.global.f32 	[%rd46], %f75;
	ret;

}
	// .globl	_Z33convolution_1D_basic_tiled_kernelPfS_S_ii
.visible .entry _Z33convolution_1D_basic_tiled_kernelPfS_S_ii(
	.param .u64 .ptr .align 1 _Z33convolution_1D_basic_tiled_kernelPfS_S_ii_param_0,
	.param .u64 .ptr .align 1 _Z33convolution_1D_basic_tiled_kernelPfS_S_ii_param_1,
	.param .u64 .ptr .align 1 _Z33convolution_1D_basic_tiled_kernelPfS_S_ii_param_2,
	.param .u32 _Z33convolution_1D_basic_tiled_kernelPfS_S_ii_param_3,
	.param .u32 _Z33convolution_1D_basic_tiled_kernelPfS_S_ii_param_4
)
{
	.reg .pred 	%p<7>;
	.reg .b32 	%r<33>;
	.reg .b32 	%f<18>;
	.reg .b64 	%rd<17>;

	ld.param.u64 	%rd7, [_Z33convolution_1D_basic_tiled_kernelPfS_S_ii_param_0];
	ld.param.u64 	%rd5, [_Z33convolution_1D_basic_tiled_kernelPfS_S_ii_param_1];
	ld.param.u64 	%rd6, [_Z33convolution_1D_basic_tiled_kernelPfS_S_ii_param_2];
	ld.param.u32 	%r13, [_Z33convolution_1D_basic_tiled_kernelPfS_S_ii_param_3];
	ld.param.u32 	%r12, [_Z33convolution_1D_basic_tiled_kernelPfS_S_ii_param_4];
	cvta.to.global.u64 	%rd1, %rd7;
	mov.u32 	%r1, %tid.x;
	mov.u32 	%r14, %ctaid.x;
	mov.u32 	%r15, %ntid.x;
	mul.lo.s32 	%r2, %r14, %r15;
	add.s32 	%r3, %r2, %r1;
	shr.u32 	%r16, %r13, 31;
	add.s32 	%r17, %r13, %r16;
	shr.s32 	%r4, %r17, 1;
	add.s32 	%r5, %r1, %r15;
	setp.gt.s32 	%p1, %r3, 1023;
	@%p1 bra 	$L__BB1_2;
	mul.wide.s32 	%rd8, %r3, 4;
	add.s64 	%rd9, %rd1, %rd8;
	ld.global.f32 	%f4, [%rd9];
	shl.b32 	%r18, %r1, 2;
	mov.u32 	%r19, s_array;
	add.s32 	%r20, %r19, %r18;
	st.shared.f32 	[%r20], %f4;
$L__BB1_2:
	shl.b32 	%r22, %r4, 1;
	setp.ge.u32 	%p2, %r1, %r22;
	add.s32 	%r6, %r5, %r2;
	add.s32 	%r23, %r22, %r12;
	setp.ge.u32 	%p3, %r6, %r23;
	or.pred  	%p4, %p2, %p3;
	@%p4 bra 	$L__BB1_4;
	mul.wide.u32 	%rd10, %r6, 4;
	add.s64 	%rd11, %rd1, %rd10;
	ld.global.f32 	%f5, [%rd11];
	shl.b32 	%r24, %r5, 2;
	mov.u32 	%r25, s_array;
	add.s32 	%r26, %r25, %r24;
	st.shared.f32 	[%r26], %f5;
$L__BB1_4:
	bar.sync 	0;
	shl.b32 	%r28, %r1, 2;
	mov.u32 	%r29, s_array;
	add.s32 	%r30, %r28, %r29;
	add.s32 	%r31, %r30, 8;
	cvta.to.global.u64 	%rd12, %rd5;
	add.s64 	%rd16, %rd12, 8;
	mov.f32 	%f17, 0f00000000;
	mov.b32 	%r32, 0;
$L__BB1_5:
	ld.shared.f32 	%f7, [%r31+-8];
	ld.global.f32 	%f8, [%rd16+-8];
	fma.rn.f32 	%f9, %f7, %f8, %f17;
	ld.shared.f32 	%f10, [%r31+-4];
	ld.global.f32 	%f11, [%rd16+-4];
	fma.rn.f32 	%f12, %f10, %f11, %f9;
	ld.shared.f32 	%f13, [%r31];
	ld.global.f32 	%f14, [%rd16];
	fma.rn.f32 	%f2, %f13, %f14, %f12;
	setp.eq.s32 	%p5, %r32, 152;
	@%p5 bra 	$L__BB1_7;
	ld.shared.f32 	%f15, [%r31+4];
	ld.global.f32 	%f16, [%rd16+4];
	fma.rn.f32 	%f17, %f15, %f16, %f2;
	add.s32 	%r32, %r32, 4;
	add.s32 	%r31, %r31, 16;
	add.s64 	%rd16, %rd16, 16;
	bra.uni 	$L__BB1_5;
$L__BB1_7:
	setp.gt.s32 	%p6, %r3, 1023;
	@%p6 bra 	$L__BB1_9;
	cvta.to.global.u64 	%rd13, %rd6;
	mul.wide.s32 	%rd14, %r3, 4;
	add.s64 	%rd15, %rd13, %rd14;
	st.global.f32 	[%rd15], %f2;
$L__BB1_9:
	ret;

}
	// .globl	_Z33convolution_1D_tiled_const_kernelPfS_ii
.visible .entry _Z33convolution_1D_tiled_const_kernelPfS_ii(
	.param .u64 .ptr .align 1 _Z33convolution_1D_tiled_const_kernelPfS_ii_param_0,
	.param .u64 .ptr .align 1 _Z33convolution_1D_tiled_const_kernelPfS_ii_param_1,
	.param .u32 _Z33convolution_1D_tiled_const_kernelPfS_ii_param_2,
	.param .u32 _Z33convolution_1D_tiled_const_kernelPfS_ii_param_3
)
{
	.reg .pred 	%p<7>;
	.reg .b32 	%r<33>;
	.reg .b32 	%f<18>;
	.reg .b64 	%rd<16>;

	ld.param.u64 	%rd5, [_Z33convolution_1D_tiled_const_kernelPfS_ii_param_0];
	ld.param.u64 	%rd4, [_Z33convolution_1D_tiled_const_kernelPfS_ii_param_1];
	ld.param.u32 	%r13, [_Z33convolution_1D_tiled_const_kernelPfS_ii_param_2];
	ld.param.u32 	%r12, [_Z33convolution_1D_tiled_const_kernelPfS_ii_param_3];
	cvta.to.global.u64 	%rd1, %rd5;
	mov.u32 	%r1, %tid.x;
	mov.u32 	%r14, %ctaid.x;
	mov.u32 	%r15, %ntid.x;
	mul.lo.s32 	%r2, %r14, %r15;
	add.s32 	%r3, %r2, %r1;
	shr.u32 	%r16, %r13, 31;
	add.s32 	%r17, %r13, %r16;
	shr.s32 	%r4, %r17, 1;
	add.s32 	%r5, %r1, %r15;
	setp.gt.s32 	%p1, %r3, 1023;
	@%p1 bra 	$L__BB2_2;
	mul.wide.s32 	%rd6, %r3, 4;
	add.s64 	%rd7, %rd1, %rd6;
	ld.global.f32 	%f4, [%rd7];
	shl.b32 	%r18, %r1, 2;
	mov.u32 	%r19, s_array;
	add.s32 	%r20, %r19, %r18;
	st.shared.f32 	[%r20], %f4;
$L__BB2_2:
	shl.b32 	%r22, %r4, 1;
	setp.ge.u32 	%p2, %r1, %r22;
	add.s32 	%r6, %r5, %r2;
	add.s32 	%r23, %r22, %r12;
	setp.ge.u32 	%p3, %r6, %r23;
	or.pred  	%p4, %p2, %p3;
	@%p4 bra 	$L__BB2_4;
	mul.wide.u32 	%rd8, %r6, 4;
	add.s64 	%rd9, %rd1, %rd8;
	ld.global.f32 	%f5, [%rd9];
	shl.b32 	%r24, %r5, 2;
	mov.u32 	%r25, s_array;
	add.s32 	%r26, %r25, %r24;
	st.shared.f32 	[%r26], %f5;
$L__BB2_4:
	bar.sync 	0;
	shl.b32 	%r28, %r1, 2;
	mov.u32 	%r29, s_array;
	add.s32 	%r30, %r28, %r29;
	add.s32 	%r31, %r30, 8;
	mov.u64 	%rd11, mask_const;
	add.s64 	%rd15, %rd11, 8;
	mov.f32 	%f17, 0f00000000;
	mov.b32 	%r32, 0;
$L__BB2_5:
	ld.shared.f32 	%f7, [%r31+-8];
	ld.const.f32 	%f8, [%rd15+-8];
	fma.rn.f32 	%f9, %f7, %f8, %f17;
	ld.shared.f32 	%f10, [%r31+-4];
	ld.const.f32 	%f11, [%rd15+-4];
	fma.rn.f32 	%f12, %f10, %f11, %f9;
	ld.shared.f32 	%f13, [%r31];
	ld.const.f32 	%f14, [%rd15];
	fma.rn.f32 	%f2, %f13, %f14, %f12;
	setp.eq.s32 	%p5, %r32, 152;
	@%p5 bra 	$L__BB2_7;
	ld.shared.f32 	%f15, [%r31+4];
	ld.const.f32 	%f16, [%rd15+4];
	fma.rn.f32 	%f17, %f15, %f16, %f2;
	add.s32 	%r32, %r32, 4;
	add.s32 	%r31, %r31, 16;
	add.s64 	%rd15, %rd15, 16;
	bra.uni 	$L__BB2_5;
$L__BB2_7:
	setp.gt.s32 	%p6, %r3, 1023;
	@%p6 bra 	$L__BB2_9;
	cvta.to.global.u64 	%rd12, %rd4;
	mul.wide.s32 	%rd13, %r3, 4;
	add.s64 	%rd14, %rd12, %rd13;
	st.global.f32 	[%rd14], %f2;
$L__BB2_9:
	ret;

}


// ===== COMPILED SASS (sm_100) =====

	.target	sm_100

	.elftype	@"ET_EXEC"


//--------------------- .note.nv.tkinfo           --------------------------
	.section	.note.nv.tkinfo,"",@"SHT_NOTE"
	.sectionflags	@"SHF_NOTE_NV_TKINFO"
	.tkinfo
        /*0018*/ 	.word	0x00000002
        /*0030*/ 	.string	""
        /*0030*/ 	.string	"ptxas"
        /*0030*/ 	.string	"Cuda compilation tools, release 13.0, V13.0.88"
        /*0030*/ 	.string	"Build cuda_13.0.r13.0/compiler.36424714_0"
        /*0030*/ 	.string	"-arch sm_100 -m 64 "



//--------------------- .note.nv.cuinfo           --------------------------
	.section	.note.nv.cuinfo,"",@"SHT_NOTE"
	.sectionflags	@"SHF_NOTE_NV_CUINFO"
        /*0018*/ 	.short	0x0002
        /*001a*/ 	.short	0x0064
        /*001c*/ 	.short	0x0082
	.zero		2


//--------------------- .nv.info                  --------------------------
	.section	.nv.info,"",@"SHT_CUDA_INFO"
	.align	4


	//----- nvinfo : EIATTR_REGCOUNT
	.align		4
        /*0000*/ 	.byte	0x04, 0x2f
        /*0002*/ 	.short	(.L_2 - .L_1)
	.align		4
.L_1:
        /*0004*/ 	.word	index@(_Z27convolution_1D_basic_kernelPfS_S_ii)
        /*0008*/ 	.word	0x00000020


	//----- nvinfo : EIATTR_FRAME_SIZE
	.align		4
.L_2:
        /*000c*/ 	.byte	0x04, 0x11
        /*000e*/ 	.short	(.L_4 - .L_3)
	.align		4
.L_3:
        /*0010*/ 	.word	index@(_Z27convolution_1D_basic_kernelPfS_S_ii)
        /*0014*/ 	.word	0x00000000


	//----- nvinfo : EIATTR_REGCOUNT
	.align		4
.L_4:
        /*0018*/ 	.byte	0x04, 0x2f
        /*001a*/ 	.short	(.L_6 - .L_5)
	.align		4
.L_5:
        /*001c*/ 	.word	index@(_Z33convolution_1D_basic_tiled_kernelPfS_S_ii)
        /*0020*/ 	.word	0x00000020


	//----- nvinfo : EIATTR_FRAME_SIZE
	.align		4
.L_6:
        /*0024*/ 	.byte	0x04, 0x11
        /*0026*/ 	.short	(.L_8 - .L_7)
	.align		4
.L_7:
        /*0028*/ 	.word	index@(_Z33convolution_1D_basic_tiled_kernelPfS_S_ii)
        /*002c*/ 	.word	0x00000000


	//----- nvinfo : EIATTR_REGCOUNT
	.align		4
.L_8:
        /*0030*/ 	.byte	0x04, 0x2f
        /*0032*/ 	.short	(.L_10 - .L_9)
	.align		4
.L_9:
        /*0034*/ 	.word	index@(_Z33convolution_1D_tiled_const_kernelPfS_ii)
        /*0038*/ 	.word	0x00000014


	//----- nvinfo : EIATTR_FRAME_SIZE
	.align		4
.L_10:
        /*003c*/ 	.byte	0x04, 0x11
        /*003e*/ 	.short	(.L_12 - .L_11)
	.align		4
.L_11:
        /*0040*/ 	.word	index@(_Z33convolution_1D_tiled_const_kernelPfS_ii)
        /*0044*/ 	.word	0x00000000


	//----- nvinfo : EIATTR_MIN_STACK_SIZE
	.align		4
.L_12:
        /*0048*/ 	.byte	0x04, 0x12
        /*004a*/ 	.short	(.L_14 - .L_13)
	.align		4
.L_13:
        /*004c*/ 	.word	index@(_Z33convolution_1D_tiled_const_kernelPfS_ii)
        /*0050*/ 	.word	0x00000000


	//----- nvinfo : EIATTR_MIN_STACK_SIZE
	.align		4
.L_14:
        /*0054*/ 	.byte	0x04, 0x12
        /*0056*/ 	.short	(.L_16 - .L_15)
	.align		4
.L_15:
        /*0058*/ 	.word	index@(_Z33convolution_1D_basic_tiled_kernelPfS_S_ii)
        /*005c*/ 	.word	0x00000000


	//----- nvinfo : EIATTR_MIN_STACK_SIZE
	.align		4
.L_16:
        /*0060*/ 	.byte	0x04, 0x12
        /*0062*/ 	.short	(.L_18 - .L_17)
	.align		4
.L_17:
        /*0064*/ 	.word	index@(_Z27convolution_1D_basic_kernelPfS_S_ii)
        /*0068*/ 	.word	0x00000000
.L_18:


//--------------------- .nv.compat                --------------------------
	.section	.nv.compat,"",@"SHT_CUDA_COMPAT_INFO"
	.align	4
        /*0000*/ 	.byte	0x02, 0x09, 0x00, 0x00, 0x02, 0x02, 0x01, 0x00, 0x02, 0x05, 0x05, 0x00, 0x03, 0x07, 0x01, 0x01
        /*0010*/ 	.byte	0x02, 0x03, 0x00, 0x00, 0x02, 0x06, 0x01, 0x00, 0x04, 0x0b, 0x08, 0x00, 0x09, 0x00, 0x00, 0x00
        /*0020*/ 	.byte	0x00, 0x00, 0x00, 0x00


//--------------------- .nv.info._Z33convolution_1D_tiled_const_kernelPfS_ii --------------------------
	.section	.nv.info._Z33convolution_1D_tiled_const_kernelPfS_ii,"",@"SHT_CUDA_INFO"
	.sectionflags	@""
	.align	4


	//----- nvinfo : EIATTR_CUDA_API_VERSION
	.align		4
        /*0000*/ 	.byte	0x04, 0x37
        /*0002*/ 	.short	(.L_20 - .L_19)
.L_19:
        /*0004*/ 	.word	0x00000082


	//----- nvinfo : EIATTR_KPARAM_INFO
	.align		4
.L_20:
        /*0008*/ 	.byte	0x04, 0x17
        /*000a*/ 	.short	(.L_22 - .L_21)
.L_21:
        /*000c*/ 	.word	0x00000000
        /*0010*/ 	.short	0x0003
        /*0012*/ 	.short	0x0014
        /*0014*/ 	.byte	0x00, 0xf0, 0x11, 0x00


	//----- nvinfo : EIATTR_KPARAM_INFO
	.align		4
.L_22:
        /*0018*/ 	.byte	0x04, 0x17
        /*001a*/ 	.short	(.L_24 - .L_23)
.L_23:
        /*001c*/ 	.word	0x00000000
        /*0020*/ 	.short	0x0002
        /*0022*/ 	.short	0x0010
        /*0024*/ 	.byte	0x00, 0xf0, 0x11, 0x00


	//----- nvinfo : EIATTR_KPARAM_INFO
	.align		4
.L_24:
        /*0028*/ 	.byte	0x04, 0x17
        /*002a*/ 	.short	(.L_26 - .L_25)
.L_25:
        /*002c*/ 	.word	0x00000000
        /*0030*/ 	.short	0x0001
        /*0032*/ 	.short	0x0008
        /*0034*/ 	.byte	0x00, 0xf5, 0x21, 0x00


	//----- nvinfo : EIATTR_KPARAM_INFO
	.align		4
.L_26:
        /*0038*/ 	.byte	0x04, 0x17
        /*003a*/ 	.short	(.L_28 - .L_27)
.L_27:
        /*003c*/ 	.word	0x00000000
        /*0040*/ 	.short	0x0000
        /*0042*/ 	.short	0x0000
        /*0044*/ 	.byte	0x00, 0xf5, 0x21, 0x00


	//----- nvinfo : EIATTR_SPARSE_MMA_MASK
	.align		4
.L_28:
        /*0048*/ 	.byte	0x03, 0x50
        /*004a*/ 	.short	0x0000


	//----- nvinfo : EIATTR_MAXREG_COUNT
	.align		4
        /*004c*/ 	.byte	0x03, 0x1b
        /*004e*/ 	.short	0x00ff


	//----- nvinfo : EIATTR_NUM_BARRIERS
	.align		4
        /*0050*/ 	.byte	0x02, 0x4c
        /*0052*/ 	.byte	0x01
	.zero		1


	//----- nvinfo : EIATTR_MERCURY_ISA_VERSION
	.align		4
        /*0054*/ 	.byte	0x03, 0x5f
        /*0056*/ 	.short	0x0101


	//----- nvinfo : EIATTR_VRC_CTA_INIT_COUNT
	.align		4
        /*0058*/ 	.byte	0x02, 0x4a
	.zero		1
	.zero		1


	//----- nvinfo : EIATTR_EXIT_INSTR_OFFSETS
	.align		4
        /*005c*/ 	.byte	0x04, 0x1c
        /*005e*/ 	.short	(.L_30 - .L_29)


	//   ....[0]....
.L_29:
        /*0060*/ 	.word	0x00001810


	//   ....[1]....
        /*0064*/ 	.word	0x00001850


	//----- nvinfo : EIATTR_CBANK_PARAM_SIZE
	.align		4
.L_30:
        /*0068*/ 	.byte	0x03, 0x19
        /*006a*/ 	.short	0x0018


	//----- nvinfo : EIATTR_PARAM_CBANK
	.align		4
        /*006c*/ 	.byte	0x04, 0x0a
        /*006e*/ 	.short	(.L_32 - .L_31)
	.align		4
.L_31:
        /*0070*/ 	.word	index@(.nv.constant0._Z33convolution_1D_tiled_const_kernelPfS_ii)
        /*0074*/ 	.short	0x0380
        /*0076*/ 	.short	0x0018


	//----- nvinfo : EIATTR_SW_WAR
	.align		4
.L_32:
        /*0078*/ 	.byte	0x04, 0x36
        /*007a*/ 	.short	(.L_34 - .L_33)
.L_33:
        /*007c*/ 	.word	0x00000008
.L_34:


//--------------------- .nv.info._Z33convolution_1D_basic_tiled_kernelPfS_S_ii --------------------------
	.section	.nv.info._Z33convolution_1D_basic_tiled_kernelPfS_S_ii,"",@"SHT_CUDA_INFO"
	.sectionflags	@""
	.align	4


	//----- nvinfo : EIATTR_CUDA_API_VERSION
	.align		4
        /*0000*/ 	.byte	0x04, 0x37
        /*0002*/ 	.short	(.L_36 - .L_35)
.L_35:
        /*0004*/ 	.word	0x00000082


	//----- nvinfo : EIATTR_KPARAM_INFO
	.align		4
.L_36:
        /*0008*/ 	.byte	0x04, 0x17
        /*000a*/ 	.short	(.L_38 - .L_37)
.L_37:
        /*000c*/ 	.word	0x00000000
        /*0010*/ 	.short	0x0004
        /*0012*/ 	.short	0x001c
        /*0014*/ 	.byte	0x00, 0xf0, 0x11, 0x00


	//----- nvinfo : EIATTR_KPARAM_INFO
	.align		4
.L_38:
        /*0018*/ 	.byte	0x04, 0x17
        /*001a*/ 	.short	(.L_40 - .L_39)
.L_39:
        /*001c*/ 	.word	0x00000000
        /*0020*/ 	.short	0x0003
        /*0022*/ 	.short	0x0018
        /*0024*/ 	.byte	0x00, 0xf0, 0x11, 0x00


	//----- nvinfo : EIATTR_KPARAM_INFO
	.align		4
.L_40:
        /*0028*/ 	.byte	0x04, 0x17
        /*002a*/ 	.short	(.L_42 - .L_41)
.L_41:
        /*002c*/ 	.word	0x00000000
        /*0030*/ 	.short	0x0002
        /*0032*/ 	.short	0x0010
        /*0034*/ 	.byte	0x00, 0xf5, 0x21, 0x00


	//----- nvinfo : EIATTR_KPARAM_INFO
	.align		4
.L_42:
        /*0038*/ 	.byte	0x04, 0x17
        /*003a*/ 	.short	(.L_44 - .L_43)
.L_43:
        /*003c*/ 	.word	0x00000000
        /*0040*/ 	.short	0x0001
        /*0042*/ 	.short	0x0008
        /*0044*/ 	.byte	0x00, 0xf5, 0x21, 0x00


	//----- nvinfo : EIATTR_KPARAM_INFO
	.align		4
.L_44:
        /*0048*/ 	.byte	0x04, 0x17
        /*004a*/ 	.short	(.L_46 - .L_45)
.L_45:
        /*004c*/ 	.word	0x00000000
        /*0050*/ 	.short	0x0000
        /*0052*/ 	.short	0x0000
        /*0054*/ 	.byte	0x00, 0xf5, 0x21, 0x00


	//----- nvinfo : EIATTR_SPARSE_MMA_MASK
	.align		4
.L_46:
        /*0058*/ 	.byte	0x03, 0x50
        /*005a*/ 	.short	0x0000


	//----- nvinfo : EIATTR_MAXREG_COUNT
	.align		4
        /*005c*/ 	.byte	0x03, 0x1b
        /*005e*/ 	.short	0x00ff


	//----- nvinfo : EIATTR_NUM_BARRIERS
	.align		4
        /*0060*/ 	.byte	0x02, 0x4c
        /*0062*/ 	.byte	0x01
	.zero		1


	//----- nvinfo : EIATTR_MERCURY_ISA_VERSION
	.align		4
        /*0064*/ 	.byte	0x03, 0x5f
        /*0066*/ 	.short	0x0101


	//----- nvinfo : EIATTR_VRC_CTA_INIT_COUNT
	.align		4
        /*0068*/ 	.byte	0x02, 0x4a
	.zero		1
	.zero		1


	//----- nvinfo : EIATTR_EXIT_INSTR_OFFSETS
	.align		4
        /*006c*/ 	.byte	0x04, 0x1c
        /*006e*/ 	.short	(.L_48 - .L_47)


	//   ....[0]....
.L_47:
        /*0070*/ 	.word	0x00000e40


	//   ....[1]....
        /*0074*/ 	.word	0x00000e80


	//----- nvinfo : EIATTR_CBANK_PARAM_SIZE
	.align		4
.L_48:
        /*0078*/ 	.byte	0x03, 0x19
        /*007a*/ 	.short	0x0020


	//----- nvinfo : EIATTR_PARAM_CBANK
	.align		4
        /*007c*/ 	.byte	0x04, 0x0a
        /*007e*/ 	.short	(.L_50 - .L_49)
	.align		4
.L_49:
        /*0080*/ 	.word	index@(.nv.constant0._Z33convolution_1D_basic_tiled_kernelPfS_S_ii)
        /*0084*/ 	.short	0x0380
        /*0086*/ 	.short	0x0020


	//----- nvinfo : EIATTR_SW_WAR
	.align		4
.L_50:
        /*0088*/ 	.byte	0x04, 0x36
        /*008a*/ 	.short	(.L_52 - .L_51)
.L_51:
        /*008c*/ 	.word	0x00000008
.L_52:


//--------------------- .nv.info._Z27convolution_1D_basic_kernelPfS_S_ii --------------------------
	.section	.nv.info._Z27convolution_1D_basic_kernelPfS_S_ii,"",@"SHT_CUDA_INFO"
	.sectionflags	@""
	.align	4


	//----- nvinfo : EIATTR_CUDA_API_VERSION
	.align		4
        /*0000*/ 	.byte	0x04, 0x37
        /*0002*/ 	.short	(.L_54 - .L_53)
.L_53:
        /*0004*/ 	.word	0x00000082


	//----- nvinfo : EIATTR_KPARAM_INFO
	.align		4
.L_54:
        /*0008*/ 	.byte	0x04, 0x17
        /*000a*/ 	.short	(.L_56 - .L_55)
.L_55:
        /*000c*/ 	.word	0x00000000
        /*0010*/ 	.short	0x0004
        /*0012*/ 	.short	0x001c
        /*0014*/ 	.byte	0x00, 0xf0, 0x11, 0x00


	//----- nvinfo : EIATTR_KPARAM_INFO
	.align		4
.L_56:
        /*0018*/ 	.byte	0x04, 0x17
        /*001a*/ 	.short	(.L_58 - .L_57)
.L_57:
        /*001c*/ 	.word	0x00000000
        /*0020*/ 	.short	0x0003
        /*0022*/ 	.short	0x0018
        /*0024*/ 	.byte	0x00, 0xf0, 0x11, 0x00


	//----- nvinfo : EIATTR_KPARAM_INFO
	.align		4
.L_58:
        /*0028*/ 	.byte	0x04, 0x17
        /*002a*/ 	.short	(.L_60 - .L_59)
.L_59:
        /*002c*/ 	.word	0x00000000
        /*0030*/ 	.short	0x0002
        /*0032*/ 	.short	0x0010
        /*0034*/ 	.byte	0x00, 0xf5, 0x21, 0x00


	//----- nvinfo : EIATTR_KPARAM_INFO
	.align		4
.L_60:
        /*0038*/ 	.byte	0x04, 0x17
        /*003a*/ 	.short	(.L_62 - .L_61)
.L_61:
        /*003c*/ 	.word	0x00000000
        /*0040*/ 	.short	0x0001
        /*0042*/ 	.short	0x0008
        /*0044*/ 	.byte	0x00, 0xf5, 0x21, 0x00


	//----- nvinfo : EIATTR_KPARAM_INFO
	.align		4
.L_62:
        /*0048*/ 	.byte	0x04, 0x17
        /*004a*/ 	.short	(.L_64 - .L_63)
.L_63:
        /*004c*/ 	.word	0x00000000
        /*0050*/ 	.short	0x0000
        /*0052*/ 	.short	0x0000
        /*0054*/ 	.byte	0x00, 0xf5, 0x21, 0x00


	//----- nvinfo : EIATTR_SPARSE_MMA_MASK
	.align		4
.L_64:
        /*0058*/ 	.byte	0x03, 0x50
        /*005a*/ 	.short	0x0000


	//----- nvinfo : EIATTR_MAXREG_COUNT
	.align		4
        /*005c*/ 	.byte	0x03, 0x1b
        /*005e*/ 	.short	0x00ff


	//----- nvinfo : EIATTR_MERCURY_ISA_VERSION
	.align		4
        /*0060*/ 	.byte	0x03, 0x5f
        /*0062*/ 	.short	0x0101


	//----- nvinfo : EIATTR_VRC_CTA_INIT_COUNT
	.align		4
        /*0064*/ 	.byte	0x02, 0x4a
	.zero		1
	.zero		1


	//----- nvinfo : EIATTR_EXIT_INSTR_OFFSETS
	.align		4
        /*0068*/ 	.byte	0x04, 0x1c
        /*006a*/ 	.short	(.L_66 - .L_65)


	//   ....[0]....
.L_65:
        /*006c*/ 	.word	0x00000b00


	//----- nvinfo : EIATTR_CRS_STACK_SIZE
	.align		4
.L_66:
        /*0070*/ 	.byte	0x04, 0x1e
        /*0072*/ 	.short	(.L_68 - .L_67)
.L_67:
        /*0074*/ 	.word	0x00000000


	//----- nvinfo : EIATTR_CBANK_PARAM_SIZE
	.align		4
.L_68:
        /*0078*/ 	.byte	0x03, 0x19
        /*007a*/ 	.short	0x0020


	//----- nvinfo : EIATTR_PARAM_CBANK
	.align		4
        /*007c*/ 	.byte	0x04, 0x0a
        /*007e*/ 	.short	(.L_70 - .L_69)
	.align		4
.L_69:
        /*0080*/ 	.word	index@(.nv.constant0._Z27convolution_1D_basic_kernelPfS_S_ii)
        /*0084*/ 	.short	0x0380
        /*0086*/ 	.short	0x0020


	//----- nvinfo : EIATTR_SW_WAR
	.align		4
.L_70:
        /*0088*/ 	.byte	0x04, 0x36
        /*008a*/ 	.short	(.L_72 - .L_71)
.L_71:
        /*008c*/ 	.word	0x00000008
.L_72:


//--------------------- .nv.callgraph             --------------------------
	.section	.nv.callgraph,"",@"SHT_CUDA_CALLGRAPH"
	.align	4
	.sectionentsize	8
	.align		4
        /*0000*/ 	.word	0x00000000
	.align		4
        /*0004*/ 	.word	0xffffffff
	.align		4
        /*0008*/ 	.word	0x00000000
	.align		4
        /*000c*/ 	.word	0xfffffffe
	.align		4
        /*0010*/ 	.word	0x00000000
	.align		4
        /*0014*/ 	.word	0xfffffffd
	.align		4
        /*0018*/ 	.word	0x00000000
	.align		4
        /*001c*/ 	.word	0xfffffffc


//--------------------- .nv.constant3             --------------------------
	.section	.nv.constant3,"a",@progbits
	.align	4
.nv.constant3:
	.type		mask_const,@object
	.size		mask_const,(.L_0 - mask_const)
mask_const:
	.zero		620
.L_0:


//--------------------- .text._Z33convolution_1D_tiled_const_kernelPfS_ii --------------------------
	.section	.text._Z33convolution_1D_tiled_const_kernelPfS_ii,"ax",@progbits
	.align	128
        .global         _Z33convolution_1D_tiled_const_kernelPfS_ii
        .type           _Z33convolution_1D_tiled_const_kernelPfS_ii,@function
        .size           _Z33convolution_1D_tiled_const_kernelPfS_ii,(.L_x_10 - _Z33convolution_1D_tiled_const_kernelPfS_ii)
        .other          _Z33convolution_1D_tiled_const_kernelPfS_ii,@"STO_CUDA_ENTRY STV_DEFAULT"
_Z33convolution_1D_tiled_const_kernelPfS_ii:
.text._Z33convolution_1D_tiled_const_kernelPfS_ii:
[----:B------:R-:W-:Y:S01]  /*0000*/  LDC R1, c[0x0][0x37c] ;  /* 0x0000df00ff017b82 */ /* 0x000fe20000000800 */
[----:B------:R-:W0:Y:S01]  /*0010*/  S2R R8, SR_TID.X ;  /* 0x0000000000087919 */ /* 0x000e220000002100 */
[----:B------:R-:W1:Y:S06]  /*0020*/  LDCU UR4, c[0x0][0x390] ;  /* 0x00007200ff0477ac */ /* 0x000e6c0008000800 */
[----:B------:R-:W2:Y:S01]  /*0030*/  S2UR UR6, SR_CTAID.X ;  /* 0x00000000000679c3 */ /* 0x000ea20000002500 */
[----:B------:R-:W2:Y:S01]  /*0040*/  LDCU UR8, c[0x0][0x360] ;  /* 0x00006c00ff0877ac */ /* 0x000ea20008000800 */
[----:B------:R-:W3:Y:S01]  /*0050*/  LDCU UR7, c[0x0][0x394] ;  /* 0x00007280ff0777ac */ /* 0x000ee20008000800 */
[----:B------:R-:W4:Y:S01]  /*0060*/  LDCU.128 UR12, c[0x3][0x10] ;  /* 0x00c00200ff0c77ac */ /* 0x000f220008000c00 */
[----:B-1----:R-:W-:-:S04]  /*0070*/  ULEA.HI UR4, UR4, UR4, URZ, 0x1 ;  /* 0x0000000404047291 */ /* 0x002fc8000f8f08ff */
[----:B------:R-:W-:Y:S02]  /*0080*/  USHF.R.S32.HI UR5, URZ, 0x1, UR4 ;  /* 0x00000001ff057899 */ /* 0x000fe40008011404 */
[----:B--2---:R-:W-:Y:S02]  /*0090*/  UIMAD UR4, UR6, UR8, URZ ;  /* 0x00000008060472a4 */ /* 0x004fe4000f8e02ff */
[----:B------:R-:W-:Y:S01]  /*00a0*/  USHF.L.U32 UR5, UR5, 0x1, URZ ;  /* 0x0000000105057899 */ /* 0x000fe200080006ff */
[----:B0-----:R-:W-:-:S03]  /*00b0*/  IADD3 R0, PT, PT, R8, UR8, RZ ;  /* 0x0000000808007c10 */ /* 0x001fc6000fffe0ff */
[----:B---3--:R-:W-:Y:S01]  /*00c0*/  UIADD3 UR6, UPT, UPT, UR5, UR7, URZ ;  /* 0x0000000705067290 */ /* 0x008fe2000fffe0ff */
[----:B------:R-:W-:Y:S01]  /*00d0*/  IADD3 R2, PT, PT, R8, UR4, RZ ;  /* 0x0000000408027c10 */ /* 0x000fe2000fffe0ff */
[----:B------:R-:W0:Y:S01]  /*00e0*/  LDCU.128 UR8, c[0x3][URZ] ;  /* 0x00c00000ff0877ac */ /* 0x000e220008000c00 */
[----:B------:R-:W-:Y:S02]  /*00f0*/  IADD3 R3, PT, PT, R0, UR4, RZ ;  /* 0x0000000400037c10 */ /* 0x000fe4000fffe0ff */
[----:B------:R-:W-:Y:S02]  /*0100*/  ISETP.GT.AND P1, PT, R2, 0x3ff, PT ;  /* 0x000003ff0200780c */ /* 0x000fe40003f24270 */
[----:B------:R-:W-:-:S04]  /*0110*/  ISETP.GE.U32.AND P0, PT, R3, UR6, PT ;  /* 0x0000000603007c0c */ /* 0x000fc8000bf06070 */
[----:B------:R-:W-:Y:S01]  /*0120*/  ISETP.GE.U32.OR P0, PT, R8, UR5, P0 ;  /* 0x0000000508007c0c */ /* 0x000fe20008706470 */
[----:B------:R-:W1:Y:S06]  /*0130*/  LDCU.64 UR6, c[0x0][0x358] ;  /* 0x00006b00ff0677ac */ /* 0x000e6c0008000a00 */
[----:B------:R-:W2:Y:S08]  /*0140*/  @!P1 LDC.64 R4, c[0x0][0x380] ;  /* 0x0000e000ff049b82 */ /* 0x000eb00000000a00 */
[----:B------:R-:W3:Y:S01]  /*0150*/  @!P0 LDC.64 R6, c[0x0][0x380] ;  /* 0x0000e000ff068b82 */ /* 0x000ee20000000a00 */
[----:B--2---:R-:W-:-:S06]  /*0160*/  @!P1 IMAD.WIDE R4, R2, 0x4, R4 ;  /* 0x0000000402049825 */ /* 0x004fcc00078e0204 */
[----:B-1----:R-:W2:Y:S01]  /*0170*/  @!P1 LDG.E R4, desc[UR6][R4.64] ;  /* 0x0000000604049981 */ /* 0x002ea2000c1e1900 */
[----:B---3--:R-:W-:-:S06]  /*0180*/  @!P0 IMAD.WIDE.U32 R6, R3, 0x4, R6 ;  /* 0x0000000403068825 */ /* 0x008fcc00078e0006 */
[----:B------:R-:W3:Y:S01]  /*0190*/  @!P0 LDG.E R6, desc[UR6][R6.64] ;  /* 0x0000000606068981 */ /* 0x000ee2000c1e1900 */
[----:B------:R-:W1:Y:S01]  /*01a0*/  @!P0 S2R R10, SR_CgaCtaId ;  /* 0x00000000000a8919 */ /* 0x000e620000008800 */
[----:B------:R-:W5:Y:S01]  /*01b0*/  S2UR UR5, SR_CgaCtaId ;  /* 0x00000000000579c3 */ /* 0x000f620000008800 */
[----:B------:R-:W-:Y:S01]  /*01c0*/  UMOV UR4, 0x400 ;  /* 0x0000040000047882 */ /* 0x000fe20000000000 */
[----:B------:R-:W-:Y:S01]  /*01d0*/  @!P0 MOV R3, 0x400 ;  /* 0x0000040000038802 */ /* 0x000fe20000000f00 */
[----:B-----5:R-:W-:-:S03]  /*01e0*/  ULEA UR4, UR5, UR4, 0x18 ;  /* 0x0000000405047291 */ /* 0x020fc6000f8ec0ff */
[----:B-1----:R-:W-:-:S03]  /*01f0*/  @!P0 LEA R9, R10, R3, 0x18 ;  /* 0x000000030a098211 */ /* 0x002fc600078ec0ff */
[----:B------:R-:W-:Y:S02]  /*0200*/  LEA R3, R8, UR4, 0x2 ;  /* 0x0000000408037c11 */ /* 0x000fe4000f8e10ff */
[----:B------:R-:W-:-:S03]  /*0210*/  @!P0 LEA R9, R0, R9, 0x2 ;  /* 0x0000000900098211 */ /* 0x000fc600078e10ff */
[----:B------:R-:W1:Y:S01]  /*0220*/  LDCU.64 UR4, c[0x3][0x260] ;  /* 0x00c04c00ff0477ac */ /* 0x000e620008000a00 */
[----:B--2---:R-:W-:Y:S04]  /*0230*/  @!P1 STS [R3], R4 ;  /* 0x0000000403009388 */ /* 0x004fe80000000800 */
[----:B---3--:R-:W-:Y:S01]  /*0240*/  @!P0 STS [R9], R6 ;  /* 0x0000000609008388 */ /* 0x008fe20000000800 */
[----:B------:R-:W-:Y:S06]  /*0250*/  BAR.SYNC.DEFER_BLOCKING 0x0 ;  /* 0x0000000000007b1d */ /* 0x000fec0000010000 */
[----:B------:R-:W0:Y:S04]  /*0260*/  LDS R0, [R3] ;  /* 0x0000000003007984 */ /* 0x000e280000000800 */
[----:B------:R-:W2:Y:S04]  /*0270*/  LDS R8, [R3+0x4] ;  /* 0x0000040003087984 */ /* 0x000ea80000000800 */
[----:B------:R-:W3:Y:S04]  /*0280*/  LDS R7, [R3+0x8] ;  /* 0x0000080003077984 */ /* 0x000ee80000000800 */
[----:B------:R-:W5:Y:S04]  /*0290*/  LDS R10, [R3+0xc] ;  /* 0x00000c00030a7984 */ /* 0x000f680000000800 */
[----:B------:R-:W4:Y:S04]  /*02a0*/  LDS R11, [R3+0x10] ;  /* 0x00001000030b7984 */ /* 0x000f280000000800 */
[----:B------:R-:W1:Y:S04]  /*02b0*/  LDS R13, [R3+0x14] ;  /* 0x00001400030d7984 */ /* 0x000e680000000800 */
[----:B------:R-:W1:Y:S04]  /*02c0*/  LDS R15, [R3+0x18] ;  /* 0x00001800030f7984 */ /* 0x000e680000000800 */
[----:B------:R-:W1:Y:S04]  /*02d0*/  LDS R12, [R3+0x1c] ;  /* 0x00001c00030c7984 */ /* 0x000e680000000800 */
[----:B------:R-:W1:Y:S04]  /*02e0*/  LDS R17, [R3+0x20] ;  /* 0x0000200003117984 */ /* 0x000e680000000800 */
[----:B------:R-:W1:Y:S01]  /*02f0*/  LDS R4, [R3+0x24] ;  /* 0x0000240003047984 */ /* 0x000e620000000800 */
[----:B0-----:R-:W-:-:S03]  /*0300*/  FFMA R5, R0, UR8, RZ ;  /* 0x0000000800057c23 */ /* 0x001fc600080000ff */
[----:B------:R-:W-:Y:S04]  /*0310*/  LDS R6, [R3+0x30] ;  /* 0x0000300003067984 */ /* 0x000fe80000000800 */
[----:B------:R-:W0:Y:S01]  /*0320*/  LDS R0, [R3+0x28] ;  /* 0x0000280003007984 */ /* 0x000e220000000800 */
[----:B--2---:R-:W-:-:S03]  /*0330*/  FFMA R8, R8, UR9, R5 ;  /* 0x0000000908087c23 */ /* 0x004fc60008000005 */
[----:B------:R-:W2:Y:S01]  /*0340*/  LDS R5, [R3+0x2c] ;  /* 0x00002c0003057984 */ /* 0x000ea20000000800 */
[----:B---3--:R-:W-:-:S03]  /*0350*/  FFMA R7, R7, UR10, R8 ;  /* 0x0000000a07077c23 */ /* 0x008fc60008000008 */
[----:B------:R-:W-:Y:S01]  /*0360*/  LDS R8, [R3+0x38] ;  /* 0x0000380003087984 */ /* 0x000fe20000000800 */
[----:B-----5:R-:W-:Y:S01]  /*0370*/  FFMA R10, R10, UR11, R7 ;  /* 0x0000000b0a0a7c23 */ /* 0x020fe20008000007 */
[----:B------:R-:W3:Y:S02]  /*0380*/  LDCU.128 UR8, c[0x3][0x20] ;  /* 0x00c00400ff0877ac */ /* 0x000ee40008000c00 */
[----:B------:R-:W5:Y:S01]  /*0390*/  LDS R7, [R3+0x34] ;  /* 0x0000340003077984 */ /* 0x000f620000000800 */
[----:B----4-:R-:W-:-:S03]  /*03a0*/  FFMA R10, R11, UR12, R10 ;  /* 0x0000000c0b0a7c23 */ /* 0x010fc6000800000a */
[----:B------:R-:W4:Y:S01]  /*03b0*/  LDS R9, [R3+0x3c] ;  /* 0x00003c0003097984 */ /* 0x000f220000000800 */
[----:B-1----:R-:W-:-:S03]  /*03c0*/  FFMA R10, R13, UR13, R10 ;  /* 0x0000000d0d0a7c23 */ /* 0x002fc6000800000a */
[----:B------:R-:W-:Y:S01]  /*03d0*/  LDS R11, [R3+0x44] ;  /* 0x00004400030b7984 */ /* 0x000fe20000000800 */
[----:B------:R-:W-:-:S03]  /*03e0*/  FFMA R15, R15, UR14, R10 ;  /* 0x0000000e0f0f7c23 */ /* 0x000fc6000800000a */
[----:B------:R-:W1:Y:S01]  /*03f0*/  LDS R10, [R3+0x40] ;  /* 0x00004000030a7984 */ /* 0x000e620000000800 */
[----:B------:R-:W-:Y:S01]  /*0400*/  FFMA R12, R12, UR15, R15 ;  /* 0x0000000f0c0c7c23 */ /* 0x000fe2000800000f */
[----:B------:R-:W2:Y:S02]  /*0410*/  LDCU.128 UR12, c[0x3][0x30] ;  /* 0x00c00600ff0c77ac */ /* 0x000ea40008000c00 */
[----:B------:R-:W-:Y:S01]  /*0420*/  LDS R15, [R3+0x258] ;  /* 0x00025800030f7984 */ /* 0x000fe20000000800 */
[----:B---3--:R-:W-:-:S03]  /*0430*/  FFMA R17, R17, UR8, R12 ;  /* 0x0000000811117c23 */ /* 0x008fc6000800000c */
[----:B------:R-:W3:Y:S01]  /*0440*/  LDS R12, [R3+0x48] ;  /* 0x00004800030c7984 */ /* 0x000ee20000000800 */
[----:B------:R-:W-:-:S03]  /*0450*/  FFMA R17, R4, UR9, R17 ;  /* 0x0000000904117c23 */ /* 0x000fc60008000011 */
[----:B------:R-:W3:Y:S01]  /*0460*/  LDS R4, [R3+0x4c] ;  /* 0x00004c0003047984 */ /* 0x000ee20000000800 */
[----:B0-----:R-:W-:-:S03]  /*0470*/  FFMA R14, R0, UR10, R17 ;  /* 0x0000000a000e7c23 */ /* 0x001fc60008000011 */
[----:B------:R-:W0:Y:S01]  /*0480*/  LDS R0, [R3+0x50] ;  /* 0x0000500003007984 */ /* 0x000e220000000800 */
[----:B--2---:R-:W-:Y:S01]  /*0490*/  FFMA R13, R5, UR11, R14 ;  /* 0x0000000b050d7c23 */ /* 0x004fe2000800000e */
[----:B------:R-:W1:Y:S02]  /*04a0*/  LDCU.128 UR8, c[0x3][0x40] ;  /* 0x00c00800ff0877ac */ /* 0x000e640008000c00 */
[----:B------:R-:W2:Y:S01]  /*04b0*/  LDS R5, [R3+0x54] ;  /* 0x0000540003057984 */ /* 0x000ea20000000800 */
[----:B------:R-:W-:-:S03]  /*04c0*/  FFMA R14, R6, UR12, R13 ;  /* 0x0000000c060e7c23 */ /* 0x000fc6000800000d */
[----:B------:R-:W2:Y:S01]  /*04d0*/  LDS R6, [R3+0x58] ;  /* 0x0000580003067984 */ /* 0x000ea20000000800 */
[----:B-----5:R-:W-:-:S03]  /*04e0*/  FFMA R13, R7, UR13, R14 ;  /* 0x0000000d070d7c23 */ /* 0x020fc6000800000e */
[----:B------:R-:W5:Y:S01]  /*04f0*/  LDS R7, [R3+0x5c] ;  /* 0x00005c0003077984 */ /* 0x000f620000000800 */
[----:B------:R-:W-:-:S03]  /*0500*/  FFMA R14, R8, UR14, R13 ;  /* 0x0000000e080e7c23 */ /* 0x000fc6000800000d */
[----:B------:R-:W5:Y:S01]  /*0510*/  LDS R8, [R3+0x60] ;  /* 0x0000600003087984 */ /* 0x000f620000000800 */
[----:B----4-:R-:W-:Y:S01]  /*0520*/  FFMA R13, R9, UR15, R14 ;  /* 0x0000000f090d7c23 */ /* 0x010fe2000800000e */
[----:B------:R-:W0:Y:S02]  /*0530*/  LDCU.128 UR12, c[0x3][0x50] ;  /* 0x00c00a00ff0c77ac */ /* 0x000e240008000c00 */
[----:B------:R-:W4:Y:S01]  /*0540*/  LDS R9, [R3+0x64] ;  /* 0x0000640003097984 */ /* 0x000f220000000800 */
[----:B-1----:R-:W-:-:S03]  /*0550*/  FFMA R14, R10, UR8, R13 ;  /* 0x000000080a0e7c23 */ /* 0x002fc6000800000d */
[----:B------:R-:W1:Y:S01]  /*0560*/  LDS R10, [R3+0x68] ;  /* 0x00006800030a7984 */ /* 0x000e620000000800 */
[----:B------:R-:W-:-:S03]  /*0570*/  FFMA R13, R11, UR9, R14 ;  /* 0x000000090b0d7c23 */ /* 0x000fc6000800000e */
[----:B------:R-:W1:Y:S01]  /*0580*/  LDS R11, [R3+0x6c] ;  /* 0x00006c00030b7984 */ /* 0x000e620000000800 */
[----:B---3--:R-:W-:-:S03]  /*0590*/  FFMA R13, R12, UR10, R13 ;  /* 0x0000000a0c0d7c23 */ /* 0x008fc6000800000d */
[----:B------:R-:W3:Y:S01]  /*05a0*/  LDS R12, [R3+0x70] ;  /* 0x00007000030c7984 */ /* 0x000ee20000000800 */
[----:B------:R-:W-:Y:S01]  /*05b0*/  FFMA R13, R4, UR11, R13 ;  /* 0x0000000b040d7c23 */ /* 0x000fe2000800000d */
[----:B------:R-:W5:Y:S02]  /*05c0*/  LDCU.128 UR8, c[0x3][0x60] ;  /* 0x00c00c00ff0877ac */ /* 0x000f640008000c00 */
[----:B------:R-:W3:Y:S01]  /*05d0*/  LDS R4, [R3+0x74] ;  /* 0x0000740003047984 */ /* 0x000ee20000000800 */
[----:B0-----:R-:W-:-:S03]  /*05e0*/  FFMA R14, R0, UR12, R13 ;  /* 0x0000000c000e7c23 */ /* 0x001fc6000800000d */
[----:B------:R-:W0:Y:S01]  /*05f0*/  LDS R0, [R3+0x78] ;  /* 0x0000780003007984 */ /* 0x000e220000000800 */
[----:B--2---:R-:W-:-:S03]  /*0600*/  FFMA R13, R5, UR13, R14 ;  /* 0x0000000d050d7c23 */ /* 0x004fc6000800000e */
[----:B------:R-:W2:Y:S01]  /*0610*/  LDS R5, [R3+0x7c] ;  /* 0x00007c0003057984 */ /* 0x000ea20000000800 */
[----:B------:R-:W-:-:S03]  /*0620*/  FFMA R14, R6, UR14, R13 ;  /* 0x0000000e060e7c23 */ /* 0x000fc6000800000d */
[----:B------:R-:W2:Y:S01]  /*0630*/  LDS R6, [R3+0x80] ;  /* 0x0000800003067984 */ /* 0x000ea20000000800 */
[----:B-----5:R-:W-:Y:S01]  /*0640*/  FFMA R13, R7, UR15, R14 ;  /* 0x0000000f070d7c23 */ /* 0x020fe2000800000e */
[----:B------:R-:W3:Y:S02]  /*0650*/  LDCU.128 UR12, c[0x3][0x70] ;  /* 0x00c00e00ff0c77ac */ /* 0x000ee40008000c00 */
[----:B------:R-:W5:Y:S01]  /*0660*/  LDS R7, [R3+0x84] ;  /* 0x0000840003077984 */ /* 0x000f620000000800 */
[----:B------:R-:W-:-:S03]  /*0670*/  FFMA R14, R8, UR8, R13 ;  /* 0x00000008080e7c23 */ /* 0x000fc6000800000d */
[----:B------:R-:W5:Y:S01]  /*0680*/  LDS R8, [R3+0x88] ;  /* 0x0000880003087984 */ /* 0x000f620000000800 */
[----:B----4-:R-:W-:-:S03]  /*0690*/  FFMA R13, R9, UR9, R14 ;  /* 0x00000009090d7c23 */ /* 0x010fc6000800000e */
[----:B------:R-:W4:Y:S01]  /*06a0*/  LDS R9, [R3+0x8c] ;  /* 0x00008c0003097984 */ /* 0x000f220000000800 */
[----:B-1----:R-:W-:-:S03]  /*06b0*/  FFMA R14, R10, UR10, R13 ;  /* 0x0000000a0a0e7c23 */ /* 0x002fc6000800000d */
[----:B------:R-:W1:Y:S01]  /*06c0*/  LDS R10, [R3+0x90] ;  /* 0x00009000030a7984 */ /* 0x000e620000000800 */
[----:B------:R-:W-:Y:S01]  /*06d0*/  FFMA R13, R11, UR11, R14 ;  /* 0x0000000b0b0d7c23 */ /* 0x000fe2000800000e */
[----:B------:R-:W2:Y:S02]  /*06e0*/  LDCU.128 UR8, c[0x3][0x80] ;  /* 0x00c01000ff0877ac */ /* 0x000ea40008000c00 */
[----:B------:R-:W1:Y:S01]  /*06f0*/  LDS R11, [R3+0x94] ;  /* 0x00009400030b7984 */ /* 0x000e620000000800 */
        /* <DEDUP_REMOVED lines=253> */
[----:B------:R-:W-:Y:S01]  /*16d0*/  LDS R9, [R3+0x260] ;  /* 0x0002600003097984 */ /* 0x000fe20000000800 */
[----:B--2---:R-:W-:-:S03]  /*16e0*/  FFMA R14, R14, UR13, R11 ;  /* 0x0000000d0e0e7c23 */ /* 0x004fc6000800000b */
[----:B------:R-:W0:Y:S01]  /*16f0*/  LDS R0, [R3+0x25c] ;  /* 0x00025c0003007984 */ /* 0x000e220000000800 */
[----:B------:R-:W-:-:S03]  /*1700*/  FFMA R13, R13, UR14, R14 ;  /* 0x0000000e0d0d7c23 */ /* 0x000fc6000800000e */
[----:B------:R-:W2:Y:S01]  /*1710*/  LDS R11, [R3+0x264] ;  /* 0x00026400030b7984 */ /* 0x000ea20000000800 */
[----:B-----5:R-:W-:Y:S01]  /*1720*/  FFMA R6, R6, UR15, R13 ;  /* 0x0000000f06067c23 */ /* 0x020fe2000800000d */
[----:B------:R-:W3:Y:S03]  /*1730*/  LDCU.128 UR12, c[0x3][0x250] ;  /* 0x00c04a00ff0c77ac */ /* 0x000ee60008000c00 */
[----:B------:R-:W-:Y:S01]  /*1740*/  FFMA R6, R5, UR8, R6 ;  /* 0x0000000805067c23 */ /* 0x000fe20008000006 */
[----:B------:R-:W5:Y:S01]  /*1750*/  LDCU UR8, c[0x3][0x268] ;  /* 0x00c04d00ff0877ac */ /* 0x000f620008000800 */
[----:B------:R-:W5:Y:S02]  /*1760*/  LDS R5, [R3+0x268] ;  /* 0x0002680003057984 */ /* 0x000f640000000800 */
[----:B----4-:R-:W-:-:S04]  /*1770*/  FFMA R7, R7, UR9, R6 ;  /* 0x0000000907077c23 */ /* 0x010fc80008000006 */
[----:B-1----:R-:W-:-:S04]  /*1780*/  FFMA R7, R8, UR10, R7 ;  /* 0x0000000a08077c23 */ /* 0x002fc80008000007 */
[----:B------:R-:W-:-:S04]  /*1790*/  FFMA R7, R10, UR11, R7 ;  /* 0x0000000b0a077c23 */ /* 0x000fc80008000007 */
[----:B---3--:R-:W-:-:S04]  /*17a0*/  FFMA R7, R12, UR12, R7 ;  /* 0x0000000c0c077c23 */ /* 0x008fc80008000007 */
[----:B------:R-:W-:-:S04]  /*17b0*/  FFMA R4, R4, UR13, R7 ;  /* 0x0000000d04047c23 */ /* 0x000fc80008000007 */
[----:B------:R-:W-:-:S04]  /*17c0*/  FFMA R15, R15, UR14, R4 ;  /* 0x0000000e0f0f7c23 */ /* 0x000fc80008000004 */
[----:B0-----:R-:W-:-:S04]  /*17d0*/  FFMA R0, R0, UR15, R15 ;  /* 0x0000000f00007c23 */ /* 0x001fc8000800000f */
[----:B------:R-:W-:-:S04]  /*17e0*/  FFMA R0, R9, UR4, R0 ;  /* 0x0000000409007c23 */ /* 0x000fc80008000000 */
[----:B--2---:R-:W-:-:S04]  /*17f0*/  FFMA R0, R11, UR5, R0 ;  /* 0x000000050b007c23 */ /* 0x004fc80008000000 */
[----:B-----5:R-:W-:Y:S01]  /*1800*/  FFMA R7, R5, UR8, R0 ;  /* 0x0000000805077c23 */ /* 0x020fe20008000000 */
[----:B------:R-:W-:Y:S06]  /*1810*/  @P1 EXIT ;  /* 0x000000000000194d */ /* 0x000fec0003800000 */
[----:B------:R-:W0:Y:S02]  /*1820*/  LDC.64 R4, c[0x0][0x388] ;  /* 0x0000e200ff047b82 */ /* 0x000e240000000a00 */
[----:B0-----:R-:W-:-:S05]  /*1830*/  IMAD.WIDE R2, R2, 0x4, R4 ;  /* 0x0000000402027825 */ /* 0x001fca00078e0204 */
[----:B------:R-:W-:Y:S01]  /*1840*/  STG.E desc[UR6][R2.64], R7 ;  /* 0x0000000702007986 */ /* 0x000fe2000c101906 */
[----:B------:R-:W-:Y:S05]  /*1850*/  EXIT ;  /* 0x000000000000794d */ /* 0x000fea0003800000 */
.L_x_0:
[----:B------:R-:W-:-:S00]  /*1860*/  BRA `(.L_x_0) ;  /* 0xfffffffc00fc7947 */ /* 0x000fc0000383ffff */
[----:B------:R-:W-:-:S00]  /*1870*/  NOP ;  /* 0x0000000000007918 */ /* 0x000fc00000000000 */
        /* <DEDUP_REMOVED lines=8> */
.L_x_10:


//--------------------- .text._Z33convolution_1D_basic_tiled_kernelPfS_S_ii --------------------------
	.section	.text._Z33convolution_1D_basic_tiled_kernelPfS_S_ii,"ax",@progbits
	.align	128
        .global         _Z33convolution_1D_basic_tiled_kernelPfS_S_ii
        .type           _Z33convolution_1D_basic_tiled_kernelPfS_S_ii,@function
        .size           _Z33convolution_1D_basic_tiled_kernelPfS_S_ii,(.L_x_11 - _Z33convolution_1D_basic_tiled_kernelPfS_S_ii)
        .other          _Z33convolution_1D_basic_tiled_kernelPfS_S_ii,@"STO_CUDA_ENTRY STV_DEFAULT"
_Z33convolution_1D_basic_tiled_kernelPfS_S_ii:
.text._Z33convolution_1D_basic_tiled_kernelPfS_S_ii:
[----:B------:R-:W-:Y:S01]  /*0000*/  LDC R1, c[0x0][0x37c] ;  /* 0x0000df00ff017b82 */ /* 0x000fe20000000800 */
[----:B------:R-:W0:Y:S01]  /*0010*/  S2R R5, SR_TID.X ;  /* 0x0000000000057919 */ /* 0x000e220000002100 */
[----:B------:R-:W1:Y:S06]  /*0020*/  LDCU UR4, c[0x0][0x398] ;  /* 0x00007300ff0477ac */ /* 0x000e6c0008000800 */
[----:B------:R-:W2:Y:S01]  /*0030*/  S2UR UR6, SR_CTAID.X ;  /* 0x00000000000679c3 */ /* 0x000ea20000002500 */
[----:B------:R-:W2:Y:S01]  /*0040*/  LDCU UR8, c[0x0][0x360] ;  /* 0x00006c00ff0877ac */ /* 0x000ea20008000800 */
[----:B------:R-:W3:Y:S01]  /*0050*/  LDCU UR7, c[0x0][0x39c] ;  /* 0x00007380ff0777ac */ /* 0x000ee20008000800 */
[----:B-1----:R-:W-:-:S04]  /*0060*/  ULEA.HI UR4, UR4, UR4, URZ, 0x1 ;  /* 0x0000000404047291 */ /* 0x002fc8000f8f08ff */
[----:B------:R-:W-:Y:S02]  /*0070*/  USHF.R.S32.HI UR5, URZ, 0x1, UR4 ;  /* 0x00000001ff057899 */ /* 0x000fe40008011404 */
[----:B--2---:R-:W-:Y:S02]  /*0080*/  UIMAD UR4, UR6, UR8, URZ ;  /* 0x00000008060472a4 */ /* 0x004fe4000f8e02ff */
[----:B------:R-:W-:Y:S01]  /*0090*/  USHF.L.U32 UR5, UR5, 0x1, URZ ;  /* 0x0000000105057899 */ /* 0x000fe200080006ff */
[----:B0-----:R-:W-:-:S03]  /*00a0*/  IADD3 R0, PT, PT, R5, UR8, RZ ;  /* 0x0000000805007c10 */ /* 0x001fc6000fffe0ff */
[----:B---3--:R-:W-:Y:S01]  /*00b0*/  UIADD3 UR6, UPT, UPT, UR5, UR7, URZ ;  /* 0x0000000705067290 */ /* 0x008fe2000fffe0ff */
[----:B------:R-:W-:Y:S02]  /*00c0*/  IADD3 R4, PT, PT, R5, UR4, RZ ;  /* 0x0000000405047c10 */ /* 0x000fe4000fffe0ff */
[----:B------:R-:W-:Y:S02]  /*00d0*/  IADD3 R3, PT, PT, R0, UR4, RZ ;  /* 0x0000000400037c10 */ /* 0x000fe4000fffe0ff */
[----:B------:R-:W-:Y:S02]  /*00e0*/  ISETP.GT.AND P1, PT, R4, 0x3ff, PT ;  /* 0x000003ff0400780c */ /* 0x000fe40003f24270 */
[----:B------:R-:W-:-:S04]  /*00f0*/  ISETP.GE.U32.AND P0, PT, R3, UR6, PT ;  /* 0x0000000603007c0c */ /* 0x000fc8000bf06070 */
[----:B------:R-:W-:Y:S01]  /*0100*/  ISETP.GE.U32.OR P0, PT, R5, UR5, P0 ;  /* 0x0000000505007c0c */ /* 0x000fe20008706470 */
[----:B------:R-:W0:Y:S06]  /*0110*/  LDCU.64 UR6, c[0x0][0x358] ;  /* 0x00006b00ff0677ac */ /* 0x000e2c0008000a00 */
[----:B------:R-:W1:Y:S08]  /*0120*/  @!P1 LDC.64 R6, c[0x0][0x380] ;  /* 0x0000e000ff069b82 */ /* 0x000e700000000a00 */
[----:B------:R-:W2:Y:S01]  /*0130*/  @!P0 LDC.64 R8, c[0x0][0x380] ;  /* 0x0000e000ff088b82 */ /* 0x000ea20000000a00 */
[----:B-1----:R-:W-:-:S06]  /*0140*/  @!P1 IMAD.WIDE R6, R4, 0x4, R6 ;  /* 0x0000000404069825 */ /* 0x002fcc00078e0206 */
[----:B0-----:R-:W3:Y:S01]  /*0150*/  @!P1 LDG.E R6, desc[UR6][R6.64] ;  /* 0x0000000606069981 */ /* 0x001ee2000c1e1900 */
[----:B--2---:R-:W-:-:S05]  /*0160*/  @!P0 IMAD.WIDE.U32 R8, R3, 0x4, R8 ;  /* 0x0000000403088825 */ /* 0x004fca00078e0008 */
[----:B------:R-:W2:Y:S01]  /*0170*/  @!P0 LDG.E R11, desc[UR6][R8.64] ;  /* 0x00000006080b8981 */ /* 0x000ea2000c1e1900 */
[----:B------:R-:W0:Y:S01]  /*0180*/  @!P0 S2R R13, SR_CgaCtaId ;  /* 0x00000000000d8919 */ /* 0x000e220000008800 */
[----:B------:R-:W1:Y:S01]  /*0190*/  S2UR UR5, SR_CgaCtaId ;  /* 0x00000000000579c3 */ /* 0x000e620000008800 */
[----:B------:R-:W-:Y:S01]  /*01a0*/  UMOV UR4, 0x400 ;  /* 0x0000040000047882 */ /* 0x000fe20000000000 */
[----:B------:R-:W-:-:S06]  /*01b0*/  @!P0 MOV R10, 0x400 ;  /* 0x00000400000a8802 */ /* 0x000fcc0000000f00 */
[----:B------:R-:W4:Y:S01]  /*01c0*/  LDC.64 R2, c[0x0][0x388] ;  /* 0x0000e200ff027b82 */ /* 0x000f220000000a00 */
[----:B-1----:R-:W-:Y:S01]  /*01d0*/  ULEA UR4, UR5, UR4, 0x18 ;  /* 0x0000000405047291 */ /* 0x002fe2000f8ec0ff */
[----:B0-----:R-:W-:-:S05]  /*01e0*/  @!P0 LEA R13, R13, R10, 0x18 ;  /* 0x0000000a0d0d8211 */ /* 0x001fca00078ec0ff */
[----:B------:R-:W-:Y:S02]  /*01f0*/  LEA R5, R5, UR4, 0x2 ;  /* 0x0000000405057c11 */ /* 0x000fe4000f8e10ff */
[----:B------:R-:W-:-:S03]  /*0200*/  @!P0 LEA R0, R0, R13, 0x2 ;  /* 0x0000000d00008211 */ /* 0x000fc600078e10ff */
[----:B------:R-:W0:Y:S01]  /*0210*/  LDCU.64 UR4, c[0x0][0x388] ;  /* 0x00007100ff0477ac */ /* 0x000e220008000a00 */
[----:B---3--:R1:W-:Y:S04]  /*0220*/  @!P1 STS [R5], R6 ;  /* 0x0000000605009388 */ /* 0x0083e80000000800 */
[----:B--2---:R2:W-:Y:S01]  /*0230*/  @!P0 STS [R0], R11 ;  /* 0x0000000b00008388 */ /* 0x0045e20000000800 */
[----:B------:R-:W-:Y:S06]  /*0240*/  BAR.SYNC.DEFER_BLOCKING 0x0 ;  /* 0x0000000000007b1d */ /* 0x000fec0000010000 */
[----:B----4-:R-:W3:Y:S04]  /*0250*/  LDG.E R17, desc[UR6][R2.64] ;  /* 0x0000000602117981 */ /* 0x010ee8000c1e1900 */
[----:B------:R-:W4:Y:S04]  /*0260*/  LDG.E R18, desc[UR6][R2.64+0x4] ;  /* 0x0000040602127981 */ /* 0x000f28000c1e1900 */
[----:B------:R-:W5:Y:S04]  /*0270*/  LDG.E R20, desc[UR6][R2.64+0x8] ;  /* 0x0000080602147981 */ /* 0x000f68000c1e1900 */
[----:B------:R-:W5:Y:S04]  /*0280*/  LDG.E R22, desc[UR6][R2.64+0xc] ;  /* 0x00000c0602167981 */ /* 0x000f68000c1e1900 */
[----:B------:R-:W5:Y:S04]  /*0290*/  LDG.E R12, desc[UR6][R2.64+0x10] ;  /* 0x00001006020c7981 */ /* 0x000f68000c1e1900 */
[----:B------:R-:W5:Y:S04]  /*02a0*/  LDG.E R10, desc[UR6][R2.64+0x14] ;  /* 0x00001406020a7981 */ /* 0x000f68000c1e1900 */
[----:B------:R-:W5:Y:S04]  /*02b0*/  LDG.E R9, desc[UR6][R2.64+0x18] ;  /* 0x0000180602097981 */ /* 0x000f68000c1e1900 */
[----:B------:R-:W5:Y:S04]  /*02c0*/  LDG.E R8, desc[UR6][R2.64+0x1c] ;  /* 0x00001c0602087981 */ /* 0x000f68000c1e1900 */
[----:B------:R-:W5:Y:S04]  /*02d0*/  LDG.E R7, desc[UR6][R2.64+0x20] ;  /* 0x0000200602077981 */ /* 0x000f68000c1e1900 */
[----:B-1----:R-:W5:Y:S04]  /*02e0*/  LDG.E R6, desc[UR6][R2.64+0x24] ;  /* 0x0000240602067981 */ /* 0x002f68000c1e1900 */
[----:B--2---:R1:W2:Y:S04]  /*02f0*/  LDG.E R11, desc[UR6][R2.64+0x28] ;  /* 0x00002806020b7981 */ /* 0x0042a8000c1e1900 */
[----:B------:R-:W3:Y:S04]  /*0300*/  LDS R0, [R5] ;  /* 0x0000000005007984 */ /* 0x000ee80000000800 */
[----:B------:R-:W4:Y:S04]  /*0310*/  LDS R19, [R5+0x4] ;  /* 0x0000040005137984 */ /* 0x000f280000000800 */
[----:B------:R-:W5:Y:S04]  /*0320*/  LDS R21, [R5+0x8] ;  /* 0x0000080005157984 */ /* 0x000f680000000800 */
[----:B------:R-:W5:Y:S04]  /*0330*/  LDS R23, [R5+0xc] ;  /* 0x00000c0005177984 */ /* 0x000f680000000800 */
[----:B------:R-:W5:Y:S04]  /*0340*/  LDS R24, [R5+0x10] ;  /* 0x0000100005187984 */ /* 0x000f680000000800 */
[----:B------:R-:W5:Y:S04]  /*0350*/  LDS R26, [R5+0x14] ;  /* 0x00001400051a7984 */ /* 0x000f680000000800 */
[----:B------:R-:W5:Y:S04]  /*0360*/  LDS R16, [R5+0x18] ;  /* 0x0000180005107984 */ /* 0x000f680000000800 */
[----:B------:R-:W5:Y:S04]  /*0370*/  LDS R15, [R5+0x1c] ;  /* 0x00001c00050f7984 */ /* 0x000f680000000800 */
[----:B------:R-:W5:Y:S04]  /*0380*/  LDS R14, [R5+0x20] ;  /* 0x00002000050e7984 */ /* 0x000f680000000800 */
[----:B------:R-:W5:Y:S04]  /*0390*/  LDS R13, [R5+0x24] ;  /* 0x00002400050d7984 */ /* 0x000f680000000800 */
[----:B-1----:R-:W2:Y:S01]  /*03a0*/  LDS R2, [R5+0x28] ;  /* 0x0000280005027984 */ /* 0x002ea20000000800 */
[----:B0-----:R-:W-:-:S04]  /*03b0*/  UIADD3 UR4, UP0, UPT, UR4, 0x8, URZ ;  /* 0x0000000804047890 */ /* 0x001fc8000ff1e0ff */
[----:B------:R-:W-:-:S04]  /*03c0*/  UIADD3 UR4, UP1, UPT, UR4, 0x20, URZ ;  /* 0x0000002004047890 */ /* 0x000fc8000ff3e0ff */
[----:B------:R-:W-:-:S06]  /*03d0*/  UIADD3.X UR5, UPT, UPT, URZ, URZ, UR5, UP1, UP0 ;  /* 0x000000ffff057290 */ /* 0x000fcc0008fe0405 */
[----:B------:R-:W-:Y:S01]  /*03e0*/  MOV R3, UR5 ;  /* 0x0000000500037c02 */ /* 0x000fe20008000f00 */
[----:B---3--:R-:W-:-:S04]  /*03f0*/  FFMA R0, R0, R17, RZ ;  /* 0x0000001100007223 */ /* 0x008fc800000000ff */
[----:B----4-:R-:W-:-:S04]  /*0400*/  FFMA R0, R19, R18, R0 ;  /* 0x0000001213007223 */ /* 0x010fc80000000000 */
[----:B-----5:R-:W-:-:S04]  /*0410*/  FFMA R0, R21, R20, R0 ;  /* 0x0000001415007223 */ /* 0x020fc80000000000 */
[----:B------:R-:W-:-:S04]  /*0420*/  FFMA R23, R23, R22, R0 ;  /* 0x0000001617177223 */ /* 0x000fc80000000000 */
[----:B------:R-:W-:-:S04]  /*0430*/  FFMA R23, R24, R12, R23 ;  /* 0x0000000c18177223 */ /* 0x000fc80000000017 */
[----:B------:R-:W-:-:S04]  /*0440*/  FFMA R23, R26, R10, R23 ;  /* 0x0000000a1a177223 */ /* 0x000fc80000000017 */
[----:B------:R-:W-:-:S04]  /*0450*/  FFMA R16, R16, R9, R23 ;  /* 0x0000000910107223 */ /* 0x000fc80000000017 */
[----:B------:R-:W-:-:S04]  /*0460*/  FFMA R15, R15, R8, R16 ;  /* 0x000000080f0f7223 */ /* 0x000fc80000000010 */
[----:B------:R-:W-:Y:S01]  /*0470*/  FFMA R14, R14, R7, R15 ;  /* 0x000000070e0e7223 */ /* 0x000fe2000000000f */
[----:B------:R-:W-:-:S03]  /*0480*/  IADD3 R0, PT, PT, R5, 0x28, RZ ;  /* 0x0000002805007810 */ /* 0x000fc60007ffe0ff */
[----:B------:R-:W-:-:S04]  /*0490*/  FFMA R13, R13, R6, R14 ;  /* 0x000000060d0d7223 */ /* 0x000fc8000000000e */
[----:B--2---:R-:W-:Y:S01]  /*04a0*/  FFMA R7, R2, R11, R13 ;  /* 0x0000000b02077223 */ /* 0x004fe2000000000d */
[----:B------:R-:W-:Y:S01]  /*04b0*/  MOV R2, UR4 ;  /* 0x0000000400027c02 */ /* 0x000fe20008000f00 */
[----:B------:R-:W-:-:S06]  /*04c0*/  UMOV UR4, 0x8 ;  /* 0x0000000800047882 */ /* 0x000fcc0000000000 */
.L_x_1:
[----:B------:R-:W2:Y:S04]  /*04d0*/  LDG.E R17, desc[UR6][R2.64+0x4] ;  /* 0x0000040602117981 */ /* 0x000ea8000c1e1900 */
[----:B------:R-:W3:Y:S04]  /*04e0*/  LDG.E R25, desc[UR6][R2.64+0x8] ;  /* 0x0000080602197981 */ /* 0x000ee8000c1e1900 */
        /* <DEDUP_REMOVED lines=11> */
[----:B------:R-:W2:Y:S04]  /*05a0*/  LDS R16, [R0+0x4] ;  /* 0x0000040000107984 */ /* 0x000ea80000000800 */
[----:B------:R-:W5:Y:S04]  /*05b0*/  LDG.E R13, desc[UR6][R2.64+0x38] ;  /* 0x00003806020d7981 */ /* 0x000f68000c1e1900 */
[----:B------:R-:W3:Y:S04]  /*05c0*/  LDS R28, [R0+0x8] ;  /* 0x00000800001c7984 */ /* 0x000ee80000000800 */
[----:B------:R-:W5:Y:S04]  /*05d0*/  LDG.E R18, desc[UR6][R2.64+0x3c] ;  /* 0x00003c0602127981 */ /* 0x000f68000c1e1900 */
[----:B------:R-:W4:Y:S04]  /*05e0*/  LDS R24, [R0+0xc] ;  /* 0x00000c0000187984 */ /* 0x000f280000000800 */
[----:B------:R-:W5:Y:S04]  /*05f0*/  LDG.E R14, desc[UR6][R2.64+0x40] ;  /* 0x00004006020e7981 */ /* 0x000f68000c1e1900 */
[----:B------:R-:W5:Y:S04]  /*0600*/  LDS R22, [R0+0x10] ;  /* 0x0000100000167984 */ /* 0x000f680000000800 */
[----:B------:R-:W5:Y:S04]  /*0610*/  LDG.E R15, desc[UR6][R2.64+0x44] ;  /* 0x00004406020f7981 */ /* 0x000f68000c1e1900 */
[----:B------:R-:W0:Y:S04]  /*0620*/  LDS R26, [R0+0x14] ;  /* 0x00001400001a7984 */ /* 0x000e280000000800 */
[----:B------:R-:W-:Y:S01]  /*0630*/  LDS R27, [R0+0x74] ;  /* 0x00007400001b7984 */ /* 0x000fe20000000800 */
[----:B--2---:R-:W-:-:S03]  /*0640*/  FFMA R17, R16, R17, R7 ;  /* 0x0000001110117223 */ /* 0x004fc60000000007 */
[----:B------:R-:W2:Y:S01]  /*0650*/  LDG.E R16, desc[UR6][R2.64+0x48] ;  /* 0x0000480602107981 */ /* 0x000ea2000c1e1900 */
[----:B---3--:R-:W-:-:S03]  /*0660*/  FFMA R25, R28, R25, R17 ;  /* 0x000000191c197223 */ /* 0x008fc60000000011 */
[----:B------:R-:W3:Y:S01]  /*0670*/  LDG.E R17, desc[UR6][R2.64+0x4c] ;  /* 0x00004c0602117981 */ /* 0x000ee2000c1e1900 */
[----:B----4-:R-:W-:-:S03]  /*0680*/  FFMA R25, R24, R19, R25 ;  /* 0x0000001318197223 */ /* 0x010fc60000000019 */
[----:B------:R-:W1:Y:S04]  /*0690*/  LDS R7, [R0+0x18] ;  /* 0x0000180000077984 */ /* 0x000e680000000800 */
[----:B------:R-:W4:Y:S01]  /*06a0*/  LDG.E R19, desc[UR6][R2.64+0x50] ;  /* 0x0000500602137981 */ /* 0x000f22000c1e1900 */
[----:B-----5:R-:W-:-:S03]  /*06b0*/  FFMA R25, R22, R9, R25 ;  /* 0x0000000916197223 */ /* 0x020fc60000000019 */
[----:B------:R-:W5:Y:S04]  /*06c0*/  LDS R9, [R0+0x1c] ;  /* 0x00001c0000097984 */ /* 0x000f680000000800 */
[----:B------:R-:W4:Y:S04]  /*06d0*/  LDG.E R22, desc[UR6][R2.64+0x54] ;  /* 0x0000540602167981 */ /* 0x000f28000c1e1900 */
[----:B------:R-:W4:Y:S01]  /*06e0*/  LDG.E R24, desc[UR6][R2.64+0x58] ;  /* 0x0000580602187981 */ /* 0x000f22000c1e1900 */
[----:B0-----:R-:W-:-:S03]  /*06f0*/  FFMA R26, R26, R5, R25 ;  /* 0x000000051a1a7223 */ /* 0x001fc60000000019 */
[----:B------:R-:W0:Y:S04]  /*0700*/  LDS R25, [R0+0x20] ;  /* 0x0000200000197984 */ /* 0x000e280000000800 */
[----:B------:R-:W4:Y:S04]  /*0710*/  LDG.E R5, desc[UR6][R2.64+0x5c] ;  /* 0x00005c0602057981 */ /* 0x000f28000c1e1900 */
[----:B------:R-:W-:Y:S01]  /*0720*/  LDS R28, [R0+0x38] ;  /* 0x00003800001c7984 */ /* 0x000fe20000000800 */
[----:B-1----:R-:W-:-:S03]  /*0730*/  FFMA R26, R7, R6, R26 ;  /* 0x00000006071a7223 */ /* 0x002fc6000000001a */
[----:B------:R-:W4:Y:S04]  /*0740*/  LDG.E R6, desc[UR6][R2.64+0x60] ;  /* 0x0000600602067981 */ /* 0x000f28000c1e1900 */
[----:B------:R-:W4:Y:S01]  /*0750*/  LDG.E R7, desc[UR6][R2.64+0x64] ;  /* 0x0000640602077981 */ /* 0x000f22000c1e1900 */
[----:B-----5:R-:W-:-:S03]  /*0760*/  FFMA R26, R9, R8, R26 ;  /* 0x00000008091a7223 */ /* 0x020fc6000000001a */
[----:B------:R-:W5:Y:S04]  /*0770*/  LDG.E R8, desc[UR6][R2.64+0x68] ;  /* 0x0000680602087981 */ /* 0x000f68000c1e1900 */
[----:B------:R-:W5:Y:S01]  /*0780*/  LDG.E R9, desc[UR6][R2.64+0x6c] ;  /* 0x00006c0602097981 */ /* 0x000f62000c1e1900 */
[----:B0-----:R-:W-:-:S03]  /*0790*/  FFMA R26, R25, R10, R26 ;  /* 0x0000000a191a7223 */ /* 0x001fc6000000001a */
[----:B------:R-:W5:Y:S04]  /*07a0*/  LDG.E R10, desc[UR6][R2.64+0x70] ;  /* 0x00007006020a7981 */ /* 0x000f68000c1e1900 */
[----:B------:R-:W0:Y:S02]  /*07b0*/  LDS R25, [R0+0x24] ;  /* 0x0000240000197984 */ /* 0x000e240000000800 */
[----:B0-----:R-:W-:Y:S02]  /*07c0*/  FFMA R26, R25, R11, R26 ;  /* 0x0000000b191a7223 */ /* 0x001fe4000000001a */
[----:B------:R-:W0:Y:S04]  /*07d0*/  LDS R11, [R0+0x28] ;  /* 0x00002800000b7984 */ /* 0x000e280000000800 */
[----:B------:R-:W1:Y:S01]  /*07e0*/  LDS R25, [R0+0x2c] ;  /* 0x00002c0000197984 */ /* 0x000e620000000800 */
[----:B0-----:R-:W-:-:S03]  /*07f0*/  FFMA R26, R11, R21, R26 ;  /* 0x000000150b1a7223 */ /* 0x001fc6000000001a */
[----:B------:R-:W0:Y:S01]  /*0800*/  LDS R21, [R0+0x30] ;  /* 0x0000300000157984 */ /* 0x000e220000000800 */
[----:B-1----:R-:W-:-:S03]  /*0810*/  FFMA R23, R25, R23, R26 ;  /* 0x0000001719177223 */ /* 0x002fc6000000001a */
[----:B------:R-:W5:Y:S04]  /*0820*/  LDG.E R11, desc[UR6][R2.64+0x74] ;  /* 0x00007406020b7981 */ /* 0x000f68000c1e1900 */
[----:B------:R-:W1:Y:S04]  /*0830*/  LDS R26, [R0+0x34] ;  /* 0x00003400001a7984 */ /* 0x000e680000000800 */
[----:B------:R-:W-:Y:S01]  /*0840*/  LDS R25, [R0+0x40] ;  /* 0x0000400000197984 */ /* 0x000fe20000000800 */
[----:B0-----:R-:W-:-:S03]  /*0850*/  FFMA R21, R21, R12, R23 ;  /* 0x0000000c15157223 */ /* 0x001fc60000000017 */
[----:B------:R-:W0:Y:S04]  /*0860*/  LDS R23, [R0+0x3c] ;  /* 0x00003c0000177984 */ /* 0x000e280000000800 */
[----:B------:R-:W5:Y:S01]  /*0870*/  LDG.E R12, desc[UR6][R2.64+0x78] ;  /* 0x00007806020c7981 */ /* 0x000f62000c1e1900 */
[----:B-1----:R-:W-:-:S03]  /*0880*/  FFMA R21, R26, R20, R21 ;  /* 0x000000141a157223 */ /* 0x002fc60000000015 */
[----:B------:R-:W1:Y:S01]  /*0890*/  LDS R26, [R0+0x44] ;  /* 0x00004400001a7984 */ /* 0x000e620000000800 */
[----:B------:R-:W-:-:S03]  /*08a0*/  FFMA R28, R28, R13, R21 ;  /* 0x0000000d1c1c7223 */ /* 0x000fc60000000015 */
[----:B------:R-:W2:Y:S04]  /*08b0*/  LDS R21, [R0+0x48] ;  /* 0x0000480000157984 */ /* 0x000ea80000000800 */
[----:B------:R-:W5:Y:S04]  /*08c0*/  LDG.E R13, desc[UR6][R2.64+0x7c] ;  /* 0x00007c06020d7981 */ /* 0x000f68000c1e1900 */
[----:B------:R-:W-:Y:S01]  /*08d0*/  LDS R20, [R0+0x50] ;  /* 0x0000500000147984 */ /* 0x000fe20000000800 */
[----:B0-----:R-:W-:-:S03]  /*08e0*/  FFMA R28, R23, R18, R28 ;  /* 0x00000012171c7223 */ /* 0x001fc6000000001c */
[----:B------:R-:W3:Y:S01]  /*08f0*/  LDS R18, [R0+0x4c] ;  /* 0x00004c0000127984 */ /* 0x000ee20000000800 */
[----:B------:R-:W-:-:S03]  /*0900*/  FFMA R25, R25, R14, R28 ;  /* 0x0000000e19197223 */ /* 0x000fc6000000001c */
[----:B------:R-:W5:Y:S04]  /*0910*/  LDG.E R14, desc[UR6][R2.64+0x80] ;  /* 0x00008006020e7981 */ /* 0x000f68000c1e1900 */
[----:B------:R-:W0:Y:S01]  /*0920*/  LDS R23, [R0+0x54] ;  /* 0x0000540000177984 */ /* 0x000e220000000800 */
[----:B-1----:R-:W-:-:S03]  /*0930*/  FFMA R26, R26, R15, R25 ;  /* 0x0000000f1a1a7223 */ /* 0x002fc60000000019 */
[----:B------:R-:W1:Y:S04]  /*0940*/  LDS R25, [R0+0x58] ;  /* 0x0000580000197984 */ /* 0x000e680000000800 */
[----:B------:R-:W5:Y:S01]  /*0950*/  LDG.E R15, desc[UR6][R2.64+0x84] ;  /* 0x00008406020f7981 */ /* 0x000f62000c1e1900 */
[----:B--2---:R-:W-:-:S03]  /*0960*/  FFMA R21, R21, R16, R26 ;  /* 0x0000001015157223 */ /* 0x004fc6000000001a */
[----:B------:R-:W2:Y:S01]  /*0970*/  LDS R16, [R0+0x5c] ;  /* 0x00005c0000107984 */ /* 0x000ea20000000800 */
[----:B---3--:R-:W-:-:S03]  /*0980*/  FFMA R21, R18, R17, R21 ;  /* 0x0000001112157223 */ /* 0x008fc60000000015 */
[----:B------:R-:W3:Y:S04]  /*0990*/  LDS R17, [R0+0x60] ;  /* 0x0000600000117984 */ /* 0x000ee80000000800 */
[----:B------:R-:W5:Y:S01]  /*09a0*/  LDG.E R18, desc[UR6][R2.64+0x88] ;  /* 0x0000880602127981 */ /* 0x000f62000c1e1900 */
[----:B----4-:R-:W-:-:S03]  /*09b0*/  FFMA R26, R20, R19, R21 ;  /* 0x00000013141a7223 */ /* 0x010fc60000000015 */
[----:B------:R-:W4:Y:S04]  /*09c0*/  LDS R20, [R0+0x64] ;  /* 0x0000640000147984 */ /* 0x000f280000000800 */
[----:B------:R-:W5:Y:S04]  /*09d0*/  LDG.E R21, desc[UR6][R2.64+0x8c] ;  /* 0x00008c0602157981 */ /* 0x000f68000c1e1900 */
[----:B------:R-:W5:Y:S01]  /*09e0*/  LDG.E R19, desc[UR6][R2.64+0x90] ;  /* 0x0000900602137981 */ /* 0x000f62000c1e1900 */
[----:B0-----:R-:W-:-:S03]  /*09f0*/  FFMA R26, R23, R22, R26 ;  /* 0x00000016171a7223 */ /* 0x001fc6000000001a */
[----:B------:R-:W5:Y:S01]  /*0a00*/  LDS R23, [R0+0x68] ;  /* 0x0000680000177984 */ /* 0x000f620000000800 */
[----:B-1----:R-:W-:-:S03]  /*0a10*/  FFMA R25, R25, R24, R26 ;  /* 0x0000001819197223 */ /* 0x002fc6000000001a */
[----:B------:R-:W5:Y:S04]  /*0a20*/  LDG.E R22, desc[UR6][R2.64+0x94] ;  /* 0x0000940602167981 */ /* 0x000f68000c1e1900 */
[----:B------:R-:W0:Y:S04]  /*0a30*/  LDS R26, [R0+0x6c] ;  /* 0x00006c00001a7984 */ /* 0x000e280000000800 */
[----:B------:R-:W5:Y:S01]  /*0a40*/  LDG.E R24, desc[UR6][R2.64+0x98] ;  /* 0x0000980602187981 */ /* 0x000f62000c1e1900 */
[----:B--2---:R-:W-:-:S03]  /*0a50*/  FFMA R28, R16, R5, R25 ;  /* 0x00000005101c7223 */ /* 0x004fc60000000019 */
[----:B------:R-:W1:Y:S04]  /*0a60*/  LDS R5, [R0+0x70] ;  /* 0x0000700000057984 */ /* 0x000e680000000800 */
[----:B------:R-:W2:Y:S01]  /*0a70*/  LDG.E R16, desc[UR6][R2.64+0x9c] ;  /* 0x00009c0602107981 */ /* 0x000ea2000c1e1900 */
[----:B---3--:R-:W-:-:S03]  /*0a80*/  FFMA R25, R17, R6, R28 ;  /* 0x0000000611197223 */ /* 0x008fc6000000001c */
[----:B------:R-:W3:Y:S04]  /*0a90*/  LDG.E R17, desc[UR6][R2.64+0xa0] ;  /* 0x0000a00602117981 */ /* 0x000ee8000c1e1900 */
[----:B------:R-:W3:Y:S01]  /*0aa0*/  LDG.E R6, desc[UR6][R2.64+0xa4] ;  /* 0x0000a40602067981 */ /* 0x000ee2000c1e1900 */
[----:B----4-:R-:W-:-:S03]  /*0ab0*/  FFMA R28, R20, R7, R25 ;  /* 0x00000007141c7223 */ /* 0x010fc60000000019 */
[----:B------:R-:W4:Y:S04]  /*0ac0*/  LDG.E R20, desc[UR6][R2.64+0xa8] ;  /* 0x0000a80602147981 */ /* 0x000f28000c1e1900 */
[----:B------:R-:W4:Y:S01]  /*0ad0*/  LDG.E R7, desc[UR6][R2.64+0xac] ;  /* 0x0000ac0602077981 */ /* 0x000f22000c1e1900 */
[----:B-----5:R-:W-:-:S03]  /*0ae0*/  FFMA R25, R23, R8, R28 ;  /* 0x0000000817197223 */ /* 0x020fc6000000001c */
[----:B------:R-:W5:Y:S04]  /*0af0*/  LDG.E R23, desc[UR6][R2.64+0xb0] ;  /* 0x0000b00602177981 */ /* 0x000f68000c1e1900 */
[----:B------:R-:W5:Y:S01]  /*0b00*/  LDG.E R8, desc[UR6][R2.64+0xb4] ;  /* 0x0000b40602087981 */ /* 0x000f62000c1e1900 */
[----:B0-----:R-:W-:-:S03]  /*0b10*/  FFMA R26, R26, R9, R25 ;  /* 0x000000091a1a7223 */ /* 0x001fc60000000019 */
[----:B------:R-:W5:Y:S04]  /*0b20*/  LDG.E R25, desc[UR6][R2.64+0xb8] ;  /* 0x0000b80602197981 */ /* 0x000f68000c1e1900 */
[----:B------:R-:W5:Y:S01]  /*0b30*/  LDG.E R9, desc[UR6][R2.64+0xbc] ;  /* 0x0000bc0602097981 */ /* 0x000f62000c1e1900 */
[----:B-1----:R-:W-:-:S03]  /*0b40*/  FFMA R10, R5, R10, R26 ;  /* 0x0000000a050a7223 */ /* 0x002fc6000000001a */
[----:B------:R0:W5:Y:S04]  /*0b50*/  LDG.E R5, desc[UR6][R2.64+0xc0] ;  /* 0x0000c00602057981 */ /* 0x000168000c1e1900 */
[----:B------:R-:W-:Y:S01]  /*0b60*/  LDS R26, [R0+0x84] ;  /* 0x00008400001a7984 */ /* 0x000fe20000000800 */
[----:B------:R-:W-:-:S03]  /*0b70*/  FFMA R11, R27, R11, R10 ;  /* 0x0000000b1b0b7223 */ /* 0x000fc6000000000a */
[----:B------:R-:W1:Y:S04]  /*0b80*/  LDS R10, [R0+0x78] ;  /* 0x00007800000a7984 */ /* 0x000e680000000800 */
[----:B------:R-:W0:Y:S01]  /*0b90*/  LDS R27, [R0+0x7c] ;  /* 0x00007c00001b7984 */ /* 0x000e220000000800 */
[----:B-1----:R-:W-:-:S03]  /*0ba0*/  FFMA R10, R10, R12, R11 ;  /* 0x0000000c0a0a7223 */ /* 0x002fc6000000000b */
[----:B------:R-:W1:Y:S04]  /*0bb0*/  LDS R12, [R0+0x80] ;  /* 0x00008000000c7984 */ /* 0x000e680000000800 */
[----:B------:R-:W-:Y:S01]  /*0bc0*/  LDS R11, [R0+0x94] ;  /* 0x00009400000b7984 */ /* 0x000fe20000000800 */
[----:B0-----:R-:W-:-:S03]  /*0bd0*/  FFMA R13, R27, R13, R10 ;  /* 0x0000000d1b0d7223 */ /* 0x001fc6000000000a */
[----:B------:R-:W0:Y:S04]  /*0be0*/  LDS R27, [R0+0x88] ;  /* 0x00008800001b7984 */ /* 0x000e280000000800 */
[----:B------:R-:W0:Y:S01]  /*0bf0*/  LDS R10, [R0+0x8c] ;  /* 0x00008c00000a7984 */ /* 0x000e220000000800 */
[----:B-1----:R-:W-:-:S03]  /*0c00*/  FFMA R13, R12, R14, R13 ;  /* 0x0000000e0c0d7223 */ /* 0x002fc6000000000d */
[----:B------:R-:W1:Y:S04]  /*0c10*/  LDS R12, [R0+0x90] ;  /* 0x00009000000c7984 */ /* 0x000e680000000800 */
[----:B------:R-:W-:Y:S01]  /*0c20*/  LDS R14, [R0+0xa0] ;  /* 0x0000a000000e7984 */ /* 0x000fe20000000800 */
[----:B------:R-:W-:-:S03]  /*0c30*/  FFMA R26, R26, R15, R13 ;  /* 0x0000000f1a1a7223 */ /* 0x000fc6000000000d */
[----:B------:R-:W1:Y:S04]  /*0c40*/  LDS R13, [R0+0x98] ;  /* 0x00009800000d7984 */ /* 0x000e680000000800 */
[----:B------:R-:W2:Y:S01]  /*0c50*/  LDS R15, [R0+0x9c] ;  /* 0x00009c00000f7984 */ /* 0x000ea20000000800 */
[----:B0-----:R-:W-:-:S03]  /*0c60*/  FFMA R29, R27, R18, R26 ;  /* 0x000000121b1d7223 */ /* 0x001fc6000000001a */
[----:B------:R-:W0:Y:S01]  /*0c70*/  LDS R27, [R0+0xa4] ;  /* 0x0000a400001b7984 */ /* 0x000e220000000800 */
[----:B------:R-:W-:-:S03]  /*0c80*/  FFMA R29, R10, R21, R29 ;  /* 0x000000150a1d7223 */ /* 0x000fc6000000001d */
[----:B------:R-:W4:Y:S01]  /*0c90*/  LDS R21, [R0+0xa8] ;  /* 0x0000a80000157984 */ /* 0x000f220000000800 */
[----:B-1----:R-:W-:-:S03]  /*0ca0*/  FFMA R18, R12, R19, R29 ;  /* 0x000000130c127223 */ /* 0x002fc6000000001d */
[----:B------:R-:W1:Y:S01]  /*0cb0*/  LDS R12, [R0+0xac] ;  /* 0x0000ac00000c7984 */ /* 0x000e620000000800 */
[----:B------:R-:W-:-:S03]  /*0cc0*/  MOV R19, R0 ;  /* 0x0000000000137202 */ /* 0x000fc60000000f00 */
[----:B------:R-:W5:Y:S01]  /*0cd0*/  LDS R10, [R0+0xb0] ;  /* 0x0000b000000a7984 */ /* 0x000f620000000800 */
[----:B------:R-:W-:-:S03]  /*0ce0*/  FFMA R22, R11, R22, R18 ;  /* 0x000000160b167223 */ /* 0x000fc60000000012 */
[----:B------:R-:W5:Y:S04]  /*0cf0*/  LDS R11, [R0+0xb4] ;  /* 0x0000b400000b7984 */ /* 0x000f680000000800 */
[----:B------:R-:W5:Y:S01]  /*0d00*/  LDS R18, [R19+0xb8] ;  /* 0x0000b80013127984 */ /* 0x000f620000000800 */
[----:B------:R-:W-:-:S03]  /*0d10*/  FFMA R26, R13, R24, R22 ;  /* 0x000000180d1a7223 */ /* 0x000fc60000000016 */
[----:B------:R-:W5:Y:S04]  /*0d20*/  LDS R24, [R19+0xbc] ;  /* 0x0000bc0013187984 */ /* 0x000f680000000800 */
[----:B------:R-:W5:Y:S01]  /*0d30*/  LDS R22, [R19+0xc0] ;  /* 0x0000c00013167984 */ /* 0x000f620000000800 */
[----:B--2---:R-:W-:-:S04]  /*0d40*/  FFMA R15, R15, R16, R26 ;  /* 0x000000100f0f7223 */ /* 0x004fc8000000001a */
[----:B---3--:R-:W-:-:S04]  /*0d50*/  FFMA R14, R14, R17, R15 ;  /* 0x000000110e0e7223 */ /* 0x008fc8000000000f */
[----:B0-----:R-:W-:-:S04]  /*0d60*/  FFMA R6, R27, R6, R14 ;  /* 0x000000061b067223 */ /* 0x001fc8000000000e */
[----:B----4-:R-:W-:-:S04]  /*0d70*/  FFMA R21, R21, R20, R6 ;  /* 0x0000001415157223 */ /* 0x010fc80000000006 */
[----:B-1----:R-:W-:Y:S01]  /*0d80*/  FFMA R7, R12, R7, R21 ;  /* 0x000000070c077223 */ /* 0x002fe20000000015 */
[----:B------:R-:W-:-:S03]  /*0d90*/  UIADD3 UR4, UPT, UPT, UR4, 0x30, URZ ;  /* 0x0000003004047890 */ /* 0x000fc6000fffe0ff */
[----:B-----5:R-:W-:Y:S01]  /*0da0*/  FFMA R10, R10, R23, R7 ;  /* 0x000000170a0a7223 */ /* 0x020fe20000000007 */
[----:B------:R-:W-:-:S03]  /*0db0*/  UISETP.NE.AND UP0, UPT, UR4, 0x98, UPT ;  /* 0x000000980400788c */ /* 0x000fc6000bf05270 */
[----:B------:R-:W-:-:S04]  /*0dc0*/  FFMA R11, R11, R8, R10 ;  /* 0x000000080b0b7223 */ /* 0x000fc8000000000a */
[----:B------:R-:W-:Y:S01]  /*0dd0*/  FFMA R11, R18, R25, R11 ;  /* 0x00000019120b7223 */ /* 0x000fe2000000000b */
[----:B------:R-:W-:-:S03]  /*0de0*/  IADD3 R2, P0, PT, R2, 0xc0, RZ ;  /* 0x000000c002027810 */ /* 0x000fc60007f1e0ff */
[----:B------:R-:W-:Y:S01]  /*0df0*/  FFMA R9, R24, R9, R11 ;  /* 0x0000000918097223 */ /* 0x000fe2000000000b */
[----:B------:R-:W-:Y:S02]  /*0e00*/  IADD3.X R3, PT, PT, RZ, R3, RZ, P0, !PT ;  /* 0x00000003ff037210 */ /* 0x000fe400007fe4ff */
[----:B------:R-:W-:Y:S01]  /*0e10*/  IADD3 R0, PT, PT, R0, 0xc0, RZ ;  /* 0x000000c000007810 */ /* 0x000fe20007ffe0ff */
[----:B------:R-:W-:Y:S01]  /*0e20*/  FFMA R7, R22, R5, R9 ;  /* 0x0000000516077223 */ /* 0x000fe20000000009 */
[----:B------:R-:W-:Y:S06]  /*0e30*/  BRA.U UP0, `(.L_x_1) ;  /* 0xfffffff500a47547 */ /* 0x000fec000b83ffff */
[----:B------:R-:W-:Y:S05]  /*0e40*/  @P1 EXIT ;  /* 0x000000000000194d */ /* 0x000fea0003800000 */
[----:B------:R-:W0:Y:S02]  /*0e50*/  LDC.64 R2, c[0x0][0x390] ;  /* 0x0000e400ff027b82 */ /* 0x000e240000000a00 */
[----:B0-----:R-:W-:-:S05]  /*0e60*/  IMAD.WIDE R4, R4, 0x4, R2 ;  /* 0x0000000404047825 */ /* 0x001fca00078e0202 */
[----:B------:R-:W-:Y:S01]  /*0e70*/  STG.E desc[UR6][R4.64], R7 ;  /* 0x0000000704007986 */ /* 0x000fe2000c101906 */
[----:B------:R-:W-:Y:S05]  /*0e80*/  EXIT ;  /* 0x000000000000794d */ /* 0x000fea0003800000 */
.L_x_2:
        /* <DEDUP_REMOVED lines=15> */
.L_x_11:


//--------------------- .text._Z27convolution_1D_basic_kernelPfS_S_ii --------------------------
	.section	.text._Z27convolution_1D_basic_kernelPfS_S_ii,"ax",@progbits
	.align	128
        .global         _Z27convolution_1D_basic_kernelPfS_S_ii
        .type           _Z27convolution_1D_basic_kernelPfS_S_ii,@function
        .size           _Z27convolution_1D_basic_kernelPfS_S_ii,(.L_x_12 - _Z27convolution_1D_basic_kernelPfS_S_ii)
        .other          _Z27convolution_1D_basic_kernelPfS_S_ii,@"STO_CUDA_ENTRY STV_DEFAULT"
_Z27convolution_1D_basic_kernelPfS_S_ii:
.text._Z27convolution_1D_basic_kernelPfS_S_ii:
[----:B------:R-:W-:Y:S01]  /*0000*/  LDC R1, c[0x0][0x37c] ;  /* 0x0000df00ff017b82 */ /* 0x000fe20000000800 */
[----:B------:R-:W0:Y:S01]  /*0010*/  S2R R2, SR_TID.X ;  /* 0x0000000000027919 */ /* 0x000e220000002100 */
[----:B------:R-:W1:Y:S06]  /*0020*/  LDCU UR4, c[0x0][0x398] ;  /* 0x00007300ff0477ac */ /* 0x000e6c0008000800 */
[----:B------:R-:W0:Y:S01]  /*0030*/  S2UR UR5, SR_CTAID.X ;  /* 0x00000000000579c3 */ /* 0x000e220000002500 */
[----:B------:R-:W-:Y:S01]  /*0040*/  HFMA2 R0, -RZ, RZ, 0, 0 ;  /* 0x00000000ff007431 */ /* 0x000fe200000001ff */
[----:B------:R-:W2:Y:S06]  /*0050*/  LDCU.64 UR8, c[0x0][0x358] ;  /* 0x00006b00ff0877ac */ /* 0x000eac0008000a00 */
[----:B------:R-:W0:Y:S01]  /*0060*/  LDC R3, c[0x0][0x360] ;  /* 0x0000d800ff037b82 */ /* 0x000e220000000800 */
[----:B-1----:R-:W-:Y:S01]  /*0070*/  UISETP.GE.AND UP0, UPT, UR4, 0x1, UPT ;  /* 0x000000010400788c */ /* 0x002fe2000bf06270 */
[----:B0-----:R-:W-:-:S08]  /*0080*/  IMAD R2, R3, UR5, R2 ;  /* 0x0000000503027c24 */ /* 0x001fd0000f8e0202 */
[----:B--2---:R-:W-:Y:S05]  /*0090*/  BRA.U !UP0, `(.L_x_3) ;  /* 0x00000009088c7547 */ /* 0x004fea000b800000 */
[----:B------:R-:W-:Y:S01]  /*00a0*/  UISETP.GE.U32.AND UP0, UPT, UR4, 0x8, UPT ;  /* 0x000000080400788c */ /* 0x000fe2000bf06070 */
[----:B------:R-:W-:Y:S01]  /*00b0*/  VIADD R3, R2, 0xffffffb3 ;  /* 0xffffffb302037836 */ /* 0x000fe20000000000 */
[----:B------:R-:W-:Y:S01]  /*00c0*/  ULOP3.LUT UR5, UR4, 0x7, URZ, 0xc0, !UPT ;  /* 0x0000000704057892 */ /* 0x000fe2000f8ec0ff */
[----:B------:R-:W-:Y:S01]  /*00d0*/  MOV R0, RZ ;  /* 0x000000ff00007202 */ /* 0x000fe20000000f00 */
[----:B------:R-:W-:Y:S02]  /*00e0*/  IMAD.MOV.U32 R4, RZ, RZ, RZ ;  /* 0x000000ffff047224 */ /* 0x000fe400078e00ff */
[----:B------:R-:W-:-:S03]  /*00f0*/  UISETP.NE.AND UP1, UPT, UR5, URZ, UPT ;  /* 0x000000ff0500728c */ /* 0x000fc6000bf25270 */
[----:B------:R-:W-:Y:S08]  /*0100*/  BRA.U !UP0, `(.L_x_4) ;  /* 0x0000000508287547 */ /* 0x000ff0000b800000 */
[----:B------:R-:W-:Y:S01]  /*0110*/  ULOP3.LUT UR4, UR4, 0x7ffffff8, URZ, 0xc0, !UPT ;  /* 0x7ffffff804047892 */ /* 0x000fe2000f8ec0ff */
[----:B------:R-:W-:Y:S01]  /*0120*/  MOV R0, RZ ;  /* 0x000000ff00007202 */ /* 0x000fe20000000f00 */
[----:B------:R-:W-:Y:S01]  /*0130*/  IMAD.MOV.U32 R7, RZ, RZ, RZ ;  /* 0x000000ffff077224 */ /* 0x000fe200078e00ff */
[----:B------:R-:W0:Y:S03]  /*0140*/  LDCU UR6, c[0x0][0x39c] ;  /* 0x00007380ff0677ac */ /* 0x000e260008000800 */
[----:B------:R-:W-:-:S07]  /*0150*/  MOV R4, UR4 ;  /* 0x0000000400047c02 */ /* 0x000fce0008000f00 */
.L_x_5:
[----:B------:R-:W-:Y:S01]  /*0160*/  IMAD.IADD R29, R3, 0x1, R7 ;  /* 0x00000001031d7824 */ /* 0x000fe200078e0207 */
[----:B------:R-:W1:Y:S04]  /*0170*/  LDC.64 R14, c[0x0][0x388] ;  /* 0x0000e200ff0e7b82 */ /* 0x000e680000000a00 */
[----:B0-----:R-:W-:-:S04]  /*0180*/  ISETP.GE.AND P4, PT, R29, UR6, PT ;  /* 0x000000061d007c0c */ /* 0x001fc8000bf86270 */
[----:B------:R-:W-:-:S13]  /*0190*/  ISETP.LT.OR P4, PT, R29, RZ, P4 ;  /* 0x000000ff1d00720c */ /* 0x000fda0002781670 */
[----:B------:R-:W0:Y:S01]  /*01a0*/  @!P4 LDC.64 R8, c[0x0][0x380] ;  /* 0x0000e000ff08cb82 */ /* 0x000e220000000a00 */
[----:B-1----:R-:W-:-:S05]  /*01b0*/  IMAD.WIDE.U32 R14, R7, 0x4, R14 ;  /* 0x00000004070e7825 */ /* 0x002fca00078e000e */
[----:B------:R-:W2:Y:S01]  /*01c0*/  @!P4 LDG.E R10, desc[UR8][R14.64] ;  /* 0x000000080e0ac981 */ /* 0x000ea2000c1e1900 */
[----:B0-----:R-:W-:-:S06]  /*01d0*/  @!P4 IMAD.WIDE.U32 R8, R29, 0x4, R8 ;  /* 0x000000041d08c825 */ /* 0x001fcc00078e0008 */
[----:B------:R-:W2:Y:S01]  /*01e0*/  @!P4 LDG.E R9, desc[UR8][R8.64] ;  /* 0x000000080809c981 */ /* 0x000ea2000c1e1900 */
[----:B------:R-:W-:-:S04]  /*01f0*/  IADD3 R19, PT, PT, R29, 0x1, RZ ;  /* 0x000000011d137810 */ /* 0x000fc80007ffe0ff */
[----:B------:R-:W-:Y:S01]  /*0200*/  ISETP.GE.AND P0, PT, R19, UR6, PT ;  /* 0x0000000613007c0c */ /* 0x000fe2000bf06270 */
[----:B------:R-:W-:-:S03]  /*0210*/  VIADD R24, R29, 0x2 ;  /* 0x000000021d187836 */ /* 0x000fc60000000000 */
[----:B------:R-:W-:Y:S02]  /*0220*/  ISETP.LT.OR P0, PT, R19, RZ, P0 ;  /* 0x000000ff1300720c */ /* 0x000fe40000701670 */
[C---:B------:R-:W-:Y:S02]  /*0230*/  IADD3 R25, PT, PT, R29.reuse, 0x3, RZ ;  /* 0x000000031d197810 */ /* 0x040fe40007ffe0ff */
[C---:B------:R-:W-:Y:S01]  /*0240*/  ISETP.GE.AND P3, PT, R24.reuse, UR6, PT ;  /* 0x0000000618007c0c */ /* 0x040fe2000bf66270 */
[----:B------:R-:W-:Y:S01]  /*0250*/  VIADD R5, R29, 0x4 ;  /* 0x000000041d057836 */ /* 0x000fe20000000000 */
[C---:B------:R-:W-:Y:S02]  /*0260*/  ISETP.GE.AND P2, PT, R25.reuse, UR6, PT ;  /* 0x0000000619007c0c */ /* 0x040fe4000bf46270 */
[----:B------:R-:W-:Y:S02]  /*0270*/  ISETP.LT.OR P3, PT, R24, RZ, P3 ;  /* 0x000000ff1800720c */ /* 0x000fe40001f61670 */
[----:B------:R-:W-:-:S02]  /*0280*/  ISETP.LT.OR P2, PT, R25, RZ, P2 ;  /* 0x000000ff1900720c */ /* 0x000fc40001741670 */
[----:B------:R-:W-:Y:S01]  /*0290*/  IADD3 R6, PT, PT, R29, 0x5, RZ ;  /* 0x000000051d067810 */ /* 0x000fe20007ffe0ff */
[----:B------:R-:W0:Y:S01]  /*02a0*/  @!P0 LDC.64 R22, c[0x0][0x380] ;  /* 0x0000e000ff168b82 */ /* 0x000e220000000a00 */
[----:B------:R-:W-:Y:S01]  /*02b0*/  ISETP.GE.AND P1, PT, R5, UR6, PT ;  /* 0x0000000605007c0c */ /* 0x000fe2000bf26270 */
[----:B------:R-:W-:Y:S01]  /*02c0*/  VIADD R27, R29, 0x6 ;  /* 0x000000061d1b7836 */ /* 0x000fe20000000000 */
[C---:B------:R-:W-:Y:S02]  /*02d0*/  ISETP.GE.AND P5, PT, R6.reuse, UR6, PT ;  /* 0x0000000606007c0c */ /* 0x040fe4000bfa6270 */
[----:B------:R-:W-:Y:S02]  /*02e0*/  ISETP.LT.OR P1, PT, R5, RZ, P1 ;  /* 0x000000ff0500720c */ /* 0x000fe40000f21670 */
[----:B------:R-:W-:Y:S01]  /*02f0*/  IADD3 R29, PT, PT, R29, 0x7, RZ ;  /* 0x000000071d1d7810 */ /* 0x000fe20007ffe0ff */
[----:B------:R-:W1:Y:S01]  /*0300*/  @!P3 LDC.64 R12, c[0x0][0x380] ;  /* 0x0000e000ff0cbb82 */ /* 0x000e620000000a00 */
[----:B------:R-:W-:-:S02]  /*0310*/  ISETP.LT.OR P5, PT, R6, RZ, P5 ;  /* 0x000000ff0600720c */ /* 0x000fc40002fa1670 */
[----:B------:R-:W-:-:S04]  /*0320*/  ISETP.GE.AND P6, PT, R29, UR6, PT ;  /* 0x000000061d007c0c */ /* 0x000fc8000bfc6270 */
[----:B------:R-:W-:-:S07]  /*0330*/  ISETP.LT.OR P6, PT, R29, RZ, P6 ;  /* 0x000000ff1d00720c */ /* 0x000fce00037c1670 */
[----:B------:R-:W3:Y:S01]  /*0340*/  @!P5 LDC.64 R16, c[0x0][0x380] ;  /* 0x0000e000ff10db82 */ /* 0x000ee20000000a00 */
[----:B0-----:R-:W-:-:S07]  /*0350*/  @!P0 IMAD.WIDE.U32 R22, R19, 0x4, R22 ;  /* 0x0000000413168825 */ /* 0x001fce00078e0016 */
[----:B------:R-:W0:Y:S01]  /*0360*/  @!P6 LDC.64 R20, c[0x0][0x380] ;  /* 0x0000e000ff14eb82 */ /* 0x000e220000000a00 */
[----:B------:R-:W4:Y:S01]  /*0370*/  @!P0 LDG.E R23, desc[UR8][R22.64] ;  /* 0x0000000816178981 */ /* 0x000f22000c1e1900 */
[----:B-1----:R-:W-:-:S03]  /*0380*/  @!P3 IMAD.WIDE.U32 R12, R24, 0x4, R12 ;  /* 0x00000004180cb825 */ /* 0x002fc600078e000c */
[----:B------:R-:W4:Y:S04]  /*0390*/  @!P0 LDG.E R24, desc[UR8][R14.64+0x4] ;  /* 0x000004080e188981 */ /* 0x000f28000c1e1900 */
[----:B------:R-:W5:Y:S04]  /*03a0*/  @!P3 LDG.E R13, desc[UR8][R12.64] ;  /* 0x000000080c0db981 */ /* 0x000f68000c1e1900 */
[----:B------:R-:W5:Y:S01]  /*03b0*/  @!P5 LDG.E R22, desc[UR8][R14.64+0x14] ;  /* 0x000014080e16d981 */ /* 0x000f62000c1e1900 */
[----:B---3--:R-:W-:-:S03]  /*03c0*/  @!P5 IMAD.WIDE.U32 R16, R6, 0x4, R16 ;  /* 0x000000040610d825 */ /* 0x008fc600078e0010 */
[----:B------:R-:W3:Y:S04]  /*03d0*/  @!P1 LDG.E R6, desc[UR8][R14.64+0x10] ;  /* 0x000010080e069981 */ /* 0x000ee8000c1e1900 */
[----:B------:R-:W3:Y:S01]  /*03e0*/  @!P5 LDG.E R17, desc[UR8][R16.64] ;  /* 0x000000081011d981 */ /* 0x000ee2000c1e1900 */
[----:B0-----:R-:W-:-:S06]  /*03f0*/  @!P6 IMAD.WIDE.U32 R20, R29, 0x4, R20 ;  /* 0x000000041d14e825 */ /* 0x001fcc00078e0014 */
[----:B------:R-:W3:Y:S01]  /*0400*/  @!P6 LDG.E R21, desc[UR8][R20.64] ;  /* 0x000000081415e981 */ /* 0x000ee2000c1e1900 */
[----:B--2---:R-:W-:Y:S01]  /*0410*/  @!P4 FFMA R0, R9, R10, R0 ;  /* 0x0000000a0900c223 */ /* 0x004fe20000000000 */
[C---:B------:R-:W-:Y:S01]  /*0420*/  ISETP.GE.AND P4, PT, R27.reuse, UR6, PT ;  /* 0x000000061b007c0c */ /* 0x040fe2000bf86270 */
[----:B------:R-:W0:Y:S03]  /*0430*/  @!P2 LDC.64 R10, c[0x0][0x380] ;  /* 0x0000e000ff0aab82 */ /* 0x000e260000000a00 */
[----:B------:R-:W-:-:S05]  /*0440*/  ISETP.LT.OR P4, PT, R27, RZ, P4 ;  /* 0x000000ff1b00720c */ /* 0x000fca0002781670 */
[----:B------:R-:W1:Y:S08]  /*0450*/  @!P1 LDC.64 R8, c[0x0][0x380] ;  /* 0x0000e000ff089b82 */ /* 0x000e700000000a00 */
[----:B------:R-:W2:Y:S01]  /*0460*/  @!P4 LDC.64 R18, c[0x0][0x380] ;  /* 0x0000e000ff12cb82 */ /* 0x000ea20000000a00 */
[----:B------:R-:W3:Y:S01]  /*0470*/  @!P4 LDG.E R12, desc[UR8][R14.64+0x18] ;  /* 0x000018080e0cc981 */ /* 0x000ee2000c1e1900 */
[----:B0-----:R-:W-:-:S03]  /*0480*/  @!P2 IMAD.WIDE.U32 R10, R25, 0x4, R10 ;  /* 0x00000004190aa825 */ /* 0x001fc600078e000a */
[----:B------:R-:W5:Y:S04]  /*0490*/  @!P3 LDG.E R25, desc[UR8][R14.64+0x8] ;  /* 0x000008080e19b981 */ /* 0x000f68000c1e1900 */
[----:B------:R-:W3:Y:S01]  /*04a0*/  @!P2 LDG.E R11, desc[UR8][R10.64] ;  /* 0x000000080a0ba981 */ /* 0x000ee2000c1e1900 */
[----:B-1----:R-:W-:-:S03]  /*04b0*/  @!P1 IMAD.WIDE.U32 R8, R5, 0x4, R8 ;  /* 0x0000000405089825 */ /* 0x002fc600078e0008 */
[----:B------:R-:W3:Y:S04]  /*04c0*/  @!P2 LDG.E R5, desc[UR8][R14.64+0xc] ;  /* 0x00000c080e05a981 */ /* 0x000ee8000c1e1900 */
[----:B------:R-:W3:Y:S01]  /*04d0*/  @!P1 LDG.E R9, desc[UR8][R8.64] ;  /* 0x0000000808099981 */ /* 0x000ee2000c1e1900 */
[----:B--2---:R-:W-:-:S03]  /*04e0*/  @!P4 IMAD.WIDE.U32 R18, R27, 0x4, R18 ;  /* 0x000000041b12c825 */ /* 0x004fc600078e0012 */
[----:B------:R-:W2:Y:S04]  /*04f0*/  @!P6 LDG.E R10, desc[UR8][R14.64+0x1c] ;  /* 0x00001c080e0ae981 */ /* 0x000ea8000c1e1900 */
[----:B------:R-:W2:Y:S01]  /*0500*/  @!P4 LDG.E R19, desc[UR8][R18.64] ;  /* 0x000000081213c981 */ /* 0x000ea2000c1e1900 */
[----:B------:R-:W-:Y:S01]  /*0510*/  IADD3 R7, PT, PT, R7, 0x8, RZ ;  /* 0x0000000807077810 */ /* 0x000fe20007ffe0ff */
[----:B----4-:R-:W-:-:S03]  /*0520*/  @!P0 FFMA R0, R23, R24, R0 ;  /* 0x0000001817008223 */ /* 0x010fc60000000000 */
[----:B------:R-:W-:Y:S01]  /*0530*/  ISETP.NE.AND P0, PT, R7, R4, PT ;  /* 0x000000040700720c */ /* 0x000fe20003f05270 */
[----:B-----5:R-:W-:-:S04]  /*0540*/  @!P3 FFMA R0, R13, R25, R0 ;  /* 0x000000190d00b223 */ /* 0x020fc80000000000 */
[----:B---3--:R-:W-:-:S04]  /*0550*/  @!P2 FFMA R0, R11, R5, R0 ;  /* 0x000000050b00a223 */ /* 0x008fc80000000000 */
[----:B------:R-:W-:-:S04]  /*0560*/  @!P1 FFMA R0, R9, R6, R0 ;  /* 0x0000000609009223 */ /* 0x000fc80000000000 */
[----:B------:R-:W-:-:S04]  /*0570*/  @!P5 FFMA R0, R17, R22, R0 ;  /* 0x000000161100d223 */ /* 0x000fc80000000000 */
[----:B--2---:R-:W-:-:S04]  /*0580*/  @!P4 FFMA R0, R19, R12, R0 ;  /* 0x0000000c1300c223 */ /* 0x004fc80000000000 */
[----:B------:R-:W-:Y:S01]  /*0590*/  @!P6 FFMA R0, R21, R10, R0 ;  /* 0x0000000a1500e223 */ /* 0x000fe20000000000 */
[----:B------:R-:W-:Y:S06]  /*05a0*/  @P0 BRA `(.L_x_5) ;  /* 0xfffffff800ec0947 */ /* 0x000fec000383ffff */
.L_x_4:
[----:B------:R-:W-:Y:S05]  /*05b0*/  BRA.U !UP1, `(.L_x_3) ;  /* 0x0000000509447547 */ /* 0x000fea000b800000 */
[----:B------:R-:W0:Y:S01]  /*05c0*/  LDCU UR4, c[0x0][0x398] ;  /* 0x00007300ff0477ac */ /* 0x000e220008000800 */
[----:B------:R-:W-:Y:S02]  /*05d0*/  UISETP.GE.U32.AND UP0, UPT, UR5, 0x4, UPT ;  /* 0x000000040500788c */ /* 0x000fe4000bf06070 */
[----:B0-----:R-:W-:-:S04]  /*05e0*/  ULOP3.LUT UR6, UR4, 0x3, URZ, 0xc0, !UPT ;  /* 0x0000000304067892 */ /* 0x001fc8000f8ec0ff */
[----:B------:R-:W-:-:S03]  /*05f0*/  UISETP.NE.AND UP1, UPT, UR6, URZ, UPT ;  /* 0x000000ff0600728c */ /* 0x000fc6000bf25270 */
[----:B------:R-:W-:Y:S08]  /*0600*/  BRA.U !UP0, `(.L_x_6) ;  /* 0x0000000108907547 */ /* 0x000ff0000b800000 */
[----:B------:R-:W0:Y:S01]  /*0610*/  LDCU UR5, c[0x0][0x39c] ;  /* 0x00007380ff0577ac */ /* 0x000e220008000800 */
[----:B------:R-:W-:Y:S01]  /*0620*/  IMAD.IADD R17, R3, 0x1, R4 ;  /* 0x0000000103117824 */ /* 0x000fe200078e0204 */
[----:B------:R-:W1:Y:S03]  /*0630*/  LDC.64 R8, c[0x0][0x388] ;  /* 0x0000e200ff087b82 */ /* 0x000e660000000a00 */
[C---:B------:R-:W-:Y:S01]  /*0640*/  VIADD R5, R17.reuse, 0x3 ;  /* 0x0000000311057836 */ /* 0x040fe20000000000 */
[C---:B------:R-:W-:Y:S02]  /*0650*/  IADD3 R19, PT, PT, R17.reuse, 0x1, RZ ;  /* 0x0000000111137810 */ /* 0x040fe40007ffe0ff */
[C---:B------:R-:W-:Y:S02]  /*0660*/  IADD3 R21, PT, PT, R17.reuse, 0x2, RZ ;  /* 0x0000000211157810 */ /* 0x040fe40007ffe0ff */
[----:B0-----:R-:W-:-:S02]  /*0670*/  ISETP.GE.AND P0, PT, R17, UR5, PT ;  /* 0x0000000511007c0c */ /* 0x001fc4000bf06270 */
[----:B------:R-:W-:Y:S02]  /*0680*/  ISETP.GE.AND P1, PT, R19, UR5, PT ;  /* 0x0000000513007c0c */ /* 0x000fe4000bf26270 */
[----:B------:R-:W-:Y:S02]  /*0690*/  ISETP.LT.OR P0, PT, R17, RZ, P0 ;  /* 0x000000ff1100720c */ /* 0x000fe40000701670 */
[----:B------:R-:W-:Y:S02]  /*06a0*/  ISETP.GE.AND P2, PT, R21, UR5, PT ;  /* 0x0000000515007c0c */ /* 0x000fe4000bf46270 */
[----:B------:R-:W-:Y:S01]  /*06b0*/  ISETP.LT.OR P1, PT, R19, RZ, P1 ;  /* 0x000000ff1300720c */ /* 0x000fe20000f21670 */
[----:B-1----:R-:W-:Y:S01]  /*06c0*/  IMAD.WIDE.U32 R8, R4, 0x4, R8 ;  /* 0x0000000404087825 */ /* 0x002fe200078e0008 */
[----:B------:R-:W-:Y:S02]  /*06d0*/  ISETP.LT.OR P2, PT, R21, RZ, P2 ;  /* 0x000000ff1500720c */ /* 0x000fe40001741670 */
[----:B------:R-:W-:-:S04]  /*06e0*/  ISETP.GE.AND P3, PT, R5, UR5, PT ;  /* 0x0000000505007c0c */ /* 0x000fc8000bf66270 */
[----:B------:R-:W-:Y:S01]  /*06f0*/  ISETP.LT.OR P3, PT, R5, RZ, P3 ;  /* 0x000000ff0500720c */ /* 0x000fe20001f61670 */
[----:B------:R-:W0:Y:S01]  /*0700*/  @!P0 LDC.64 R14, c[0x0][0x380] ;  /* 0x0000e000ff0e8b82 */ /* 0x000e220000000a00 */
[----:B------:R-:W2:Y:S07]  /*0710*/  @!P0 LDG.E R16, desc[UR8][R8.64] ;  /* 0x0000000808108981 */ /* 0x000eae000c1e1900 */
[----:B------:R-:W1:Y:S04]  /*0720*/  @!P1 LDC.64 R12, c[0x0][0x380] ;  /* 0x0000e000ff0c9b82 */ /* 0x000e680000000a00 */
[----:B------:R-:W3:Y:S04]  /*0730*/  @!P3 LDG.E R18, desc[UR8][R8.64+0xc] ;  /* 0x00000c080812b981 */ /* 0x000ee8000c1e1900 */
[----:B------:R-:W4:Y:S08]  /*0740*/  @!P2 LDC.64 R10, c[0x0][0x380] ;  /* 0x0000e000ff0aab82 */ /* 0x000f300000000a00 */
[----:B------:R-:W5:Y:S01]  /*0750*/  @!P3 LDC.64 R6, c[0x0][0x380] ;  /* 0x0000e000ff06bb82 */ /* 0x000f620000000a00 */
[----:B0-----:R-:W-:-:S02]  /*0760*/  @!P0 IMAD.WIDE.U32 R14, R17, 0x4, R14 ;  /* 0x00000004110e8825 */ /* 0x001fc400078e000e */
[----:B------:R-:W3:Y:S04]  /*0770*/  @!P1 LDG.E R17, desc[UR8][R8.64+0x4] ;  /* 0x0000040808119981 */ /* 0x000ee8000c1e1900 */
[----:B------:R-:W2:Y:S01]  /*0780*/  @!P0 LDG.E R15, desc[UR8][R14.64] ;  /* 0x000000080e0f8981 */ /* 0x000ea2000c1e1900 */
[----:B-1----:R-:W-:-:S06]  /*0790*/  @!P1 IMAD.WIDE.U32 R12, R19, 0x4, R12 ;  /* 0x00000004130c9825 */ /* 0x002fcc00078e000c */
[----:B------:R-:W3:Y:S01]  /*07a0*/  @!P1 LDG.E R13, desc[UR8][R12.64] ;  /* 0x000000080c0d9981 */ /* 0x000ee2000c1e1900 */
[----:B----4-:R-:W-:-:S06]  /*07b0*/  @!P2 IMAD.WIDE.U32 R10, R21, 0x4, R10 ;  /* 0x00000004150aa825 */ /* 0x010fcc00078e000a */
[----:B------:R-:W4:Y:S01]  /*07c0*/  @!P2 LDG.E R11, desc[UR8][R10.64] ;  /* 0x000000080a0ba981 */ /* 0x000f22000c1e1900 */
[----:B-----5:R-:W-:-:S03]  /*07d0*/  @!P3 IMAD.WIDE.U32 R6, R5, 0x4, R6 ;  /* 0x000000040506b825 */ /* 0x020fc600078e0006 */
[----:B------:R-:W4:Y:S04]  /*07e0*/  @!P2 LDG.E R5, desc[UR8][R8.64+0x8] ;  /* 0x000008080805a981 */ /* 0x000f28000c1e1900 */
[----:B------:R-:W5:Y:S01]  /*07f0*/  @!P3 LDG.E R7, desc[UR8][R6.64] ;  /* 0x000000080607b981 */ /* 0x000f62000c1e1900 */
[----:B------:R-:W-:Y:S01]  /*0800*/  IADD3 R4, PT, PT, R4, 0x4, RZ ;  /* 0x0000000404047810 */ /* 0x000fe20007ffe0ff */
[----:B--2---:R-:W-:-:S04]  /*0810*/  @!P0 FFMA R0, R15, R16, R0 ;  /* 0x000000100f008223 */ /* 0x004fc80000000000 */
[----:B---3--:R-:W-:-:S04]  /*0820*/  @!P1 FFMA R0, R13, R17, R0 ;  /* 0x000000110d009223 */ /* 0x008fc80000000000 */
[----:B----4-:R-:W-:-:S04]  /*0830*/  @!P2 FFMA R0, R11, R5, R0 ;  /* 0x000000050b00a223 */ /* 0x010fc80000000000 */
[----:B-----5:R-:W-:-:S07]  /*0840*/  @!P3 FFMA R0, R7, R18, R0 ;  /* 0x000000120700b223 */ /* 0x020fce0000000000 */
.L_x_6:
[----:B------:R-:W-:Y:S05]  /*0850*/  BRA.U !UP1, `(.L_x_3) ;  /* 0x00000001099c7547 */ /* 0x000fea000b800000 */
[----:B------:R-:W-:Y:S02]  /*0860*/  UISETP.NE.AND UP0, UPT, UR6, 0x1, UPT ;  /* 0x000000010600788c */ /* 0x000fe4000bf05270 */
[----:B------:R-:W-:-:S04]  /*0870*/  ULOP3.LUT UR4, UR4, 0x1, URZ, 0xc0, !UPT ;  /* 0x0000000104047892 */ /* 0x000fc8000f8ec0ff */
[----:B------:R-:W-:-:S03]  /*0880*/  UISETP.NE.U32.AND UP1, UPT, UR4, 0x1, UPT ;  /* 0x000000010400788c */ /* 0x000fc6000bf25070 */
[----:B------:R-:W-:Y:S08]  /*0890*/  BRA.U !UP0, `(.L_x_7) ;  /* 0x0000000108507547 */ /* 0x000ff0000b800000 */
[----:B------:R-:W0:Y:S01]  /*08a0*/  LDCU UR4, c[0x0][0x39c] ;  /* 0x00007380ff0477ac */ /* 0x000e220008000800 */
[----:B------:R-:W-:Y:S01]  /*08b0*/  IADD3 R5, PT, PT, R3, R4, RZ ;  /* 0x0000000403057210 */ /* 0x000fe20007ffe0ff */
[----:B------:R-:W1:Y:S04]  /*08c0*/  LDC.64 R6, c[0x0][0x388] ;  /* 0x0000e200ff067b82 */ /* 0x000e680000000a00 */
[C---:B------:R-:W-:Y:S01]  /*08d0*/  VIADD R15, R5.reuse, 0x1 ;  /* 0x00000001050f7836 */ /* 0x040fe20000000000 */
[----:B0-----:R-:W-:-:S04]  /*08e0*/  ISETP.GE.AND P0, PT, R5, UR4, PT ;  /* 0x0000000405007c0c */ /* 0x001fc8000bf06270 */
[----:B------:R-:W-:Y:S02]  /*08f0*/  ISETP.GE.AND P1, PT, R15, UR4, PT ;  /* 0x000000040f007c0c */ /* 0x000fe4000bf26270 */
[----:B------:R-:W-:Y:S02]  /*0900*/  ISETP.LT.OR P0, PT, R5, RZ, P0 ;  /* 0x000000ff0500720c */ /* 0x000fe40000701670 */
[----:B------:R-:W-:Y:S01]  /*0910*/  ISETP.LT.OR P1, PT, R15, RZ, P1 ;  /* 0x000000ff0f00720c */ /* 0x000fe20000f21670 */
[----:B-1----:R-:W-:-:S10]  /*0920*/  IMAD.WIDE.U32 R10, R4, 0x4, R6 ;  /* 0x00000004040a7825 */ /* 0x002fd400078e0006 */
[----:B------:R-:W0:Y:S08]  /*0930*/  @!P0 LDC.64 R8, c[0x0][0x380] ;  /* 0x0000e000ff088b82 */ /* 0x000e300000000a00 */
[----:B------:R-:W1:Y:S01]  /*0940*/  @!P1 LDC.64 R12, c[0x0][0x380] ;  /* 0x0000e000ff0c9b82 */ /* 0x000e620000000a00 */
[----:B0-----:R-:W-:Y:S02]  /*0950*/  @!P0 IMAD.WIDE.U32 R6, R5, 0x4, R8 ;  /* 0x0000000405068825 */ /* 0x001fe400078e0008 */
[----:B------:R-:W2:Y:S04]  /*0960*/  @!P0 LDG.E R5, desc[UR8][R10.64] ;  /* 0x000000080a058981 */ /* 0x000ea8000c1e1900 */
[----:B------:R-:W2:Y:S01]  /*0970*/  @!P0 LDG.E R7, desc[UR8][R6.64] ;  /* 0x0000000806078981 */ /* 0x000ea2000c1e1900 */
[----:B-1----:R-:W-:-:S03]  /*0980*/  @!P1 IMAD.WIDE.U32 R8, R15, 0x4, R12 ;  /* 0x000000040f089825 */ /* 0x002fc600078e000c */
[----:B------:R-:W3:Y:S04]  /*0990*/  @!P1 LDG.E R12, desc[UR8][R10.64+0x4] ;  /* 0x000004080a0c9981 */ /* 0x000ee8000c1e1900 */
[----:B------:R-:W3:Y:S01]  /*09a0*/  @!P1 LDG.E R9, desc[UR8][R8.64] ;  /* 0x0000000808099981 */ /* 0x000ee2000c1e1900 */
[----:B------:R-:W-:Y:S01]  /*09b0*/  IADD3 R4, PT, PT, R4, 0x2, RZ ;  /* 0x0000000204047810 */ /* 0x000fe20007ffe0ff */
[----:B--2---:R-:W-:-:S04]  /*09c0*/  @!P0 FFMA R0, R7, R5, R0 ;  /* 0x0000000507008223 */ /* 0x004fc80000000000 */
[----:B---3--:R-:W-:-:S07]  /*09d0*/  @!P1 FFMA R0, R9, R12, R0 ;  /* 0x0000000c09009223 */ /* 0x008fce0000000000 */
.L_x_7:
[----:B------:R-:W-:Y:S05]  /*09e0*/  BRA.U UP1, `(.L_x_3) ;  /* 0x0000000101387547 */ /* 0x000fea000b800000 */
[----:B------:R-:W0:Y:S01]  /*09f0*/  LDCU UR4, c[0x0][0x39c] ;  /* 0x00007380ff0477ac */ /* 0x000e220008000800 */
[----:B------:R-:W-:Y:S01]  /*0a00*/  IADD3 R3, PT, PT, R3, R4, RZ ;  /* 0x0000000403037210 */ /* 0x000fe20007ffe0ff */
[----:B------:R-:W-:Y:S03]  /*0a10*/  BSSY.RECONVERGENT B0, `(.L_x_3) ;  /* 0x000000b000007945 */ /* 0x000fe60003800200 */
[----:B0-----:R-:W-:-:S04]  /*0a20*/  ISETP.GE.AND P0, PT, R3, UR4, PT ;  /* 0x0000000403007c0c */ /* 0x001fc8000bf06270 */
[----:B------:R-:W-:-:S13]  /*0a30*/  ISETP.LT.OR P0, PT, R3, RZ, P0 ;  /* 0x000000ff0300720c */ /* 0x000fda0000701670 */
[----:B------:R-:W-:Y:S05]  /*0a40*/  @P0 BRA `(.L_x_8) ;  /* 0x00000000001c0947 */ /* 0x000fea0003800000 */
[----:B------:R-:W0:Y:S08]  /*0a50*/  LDC.64 R6, c[0x0][0x380] ;  /* 0x0000e000ff067b82 */ /* 0x000e300000000a00 */
[----:B------:R-:W1:Y:S01]  /*0a60*/  LDC.64 R8, c[0x0][0x388] ;  /* 0x0000e200ff087b82 */ /* 0x000e620000000a00 */
[----:B0-----:R-:W-:-:S06]  /*0a70*/  IMAD.WIDE.U32 R6, R3, 0x4, R6 ;  /* 0x0000000403067825 */ /* 0x001fcc00078e0006 */
[----:B------:R-:W2:Y:S01]  /*0a80*/  LDG.E R7, desc[UR8][R6.64] ;  /* 0x0000000806077981 */ /* 0x000ea2000c1e1900 */
[----:B-1----:R-:W-:-:S06]  /*0a90*/  IMAD.WIDE.U32 R4, R4, 0x4, R8 ;  /* 0x0000000404047825 */ /* 0x002fcc00078e0008 */
[----:B------:R-:W2:Y:S02]  /*0aa0*/  LDG.E R4, desc[UR8][R4.64] ;  /* 0x0000000804047981 */ /* 0x000ea4000c1e1900 */
[----:B--2---:R-:W-:-:S07]  /*0ab0*/  FFMA R0, R7, R4, R0 ;  /* 0x0000000407007223 */ /* 0x004fce0000000000 */
.L_x_8:
[----:B------:R-:W-:Y:S05]  /*0ac0*/  BSYNC.RECONVERGENT B0 ;  /* 0x0000000000007941 */ /* 0x000fea0003800200 */
.L_x_3:
[----:B------:R-:W0:Y:S02]  /*0ad0*/  LDC.64 R4, c[0x0][0x390] ;  /* 0x0000e400ff047b82 */ /* 0x000e240000000a00 */
[----:B0-----:R-:W-:-:S05]  /*0ae0*/  IMAD.WIDE R2, R2, 0x4, R4 ;  /* 0x0000000402027825 */ /* 0x001fca00078e0204 */
[----:B------:R-:W-:Y:S01]  /*0af0*/  STG.E desc[UR8][R2.64], R0 ;  /* 0x0000000002007986 */ /* 0x000fe2000c101908 */
[----:B------:R-:W-:Y:S05]  /*0b00*/  EXIT ;  /* 0x000000000000794d */ /* 0x000fea0003800000 */
.L_x_9:
        /* <DEDUP_REMOVED lines=15> */
.L_x_12:


//--------------------- .nv.shared._Z33convolution_1D_tiled_const_kernelPfS_ii --------------------------
	.section	.nv.shared._Z33convolution_1D_tiled_const_kernelPfS_ii,"aw",@nobits
	.sectionflags	@""
	.align	16
	.zero		1024


//--------------------- .nv.shared.reserved.0     --------------------------
	.section	.nv.shared.reserved.0,"aw",@nobits
	.weak		__nv_reservedSMEM_offset_0_alias
	.size		__nv_reservedSMEM_offset_0_alias, 0, 64
	.other		__nv_reservedSMEM_offset_0_alias,@"STO_CUDA_RESERVED_SHARED STV_DEFAULT"
__nv_reservedSMEM_offset_0_alias:
	.zero		0
	.zero		64


//--------------------- .nv.shared._Z33convolution_1D_basic_tiled_kernelPfS_S_ii --------------------------
	.section	.nv.shared._Z33convolution_1D_basic_tiled_kernelPfS_S_ii,"aw",@nobits
	.sectionflags	@""
	.align	16
	.zero		1024


//--------------------- .nv.shared._Z27convolution_1D_basic_kernelPfS_S_ii --------------------------
	.section	.nv.shared._Z27convolution_1D_basic_kernelPfS_S_ii,"aw",@nobits
	.sectionflags	@""
	.align	16
	.zero		1024


//--------------------- .nv.constant0._Z33convolution_1D_tiled_const_kernelPfS_ii --------------------------
	.section	.nv.constant0._Z33convolution_1D_tiled_const_kernelPfS_ii,"a",@progbits
	.sectionflags	@""
	.align	4
.nv.constant0._Z33convolution_1D_tiled_const_kernelPfS_ii:
	.zero		920


//--------------------- .nv.constant0._Z33convolution_1D_basic_tiled_kernelPfS_S_ii --------------------------
	.section	.nv.constant0._Z33convolution_1D_basic_tiled_kernelPfS_S_ii,"a",@progbits
	.sectionflags	@""
	.align	4
.nv.constant0._Z33convolution_1D_basic_tiled_kernelPfS_S_ii:
	.zero		928


//--------------------- .nv.constant0._Z27convolution_1D_basic_kernelPfS_S_ii --------------------------
	.section	.nv.constant0._Z27convolution_1D_basic_kernelPfS_S_ii,"a",@progbits
	.sectionflags	@""
	.align	4
.nv.constant0._Z27convolution_1D_basic_kernelPfS_S_ii:
	.zero		928


//--------------------- SYMBOLS --------------------------

	.type		.nv.reservedSmem.offset0,@object
	.size		.nv.reservedSmem.offset0,0x4
	.type		.nv.reservedSmem.cap,@object
	.size		.nv.reservedSmem.cap,0x4
